	.target	sm_100a

	.elftype	@"ET_EXEC"


//--------------------- .note.nv.tkinfo           --------------------------
	.section	.note.nv.tkinfo,"",@"SHT_NOTE"
	.sectionflags	@"SHF_NOTE_NV_TKINFO"
	.tkinfo
        /*0018*/ 	.word	0x00000002
        /*0030*/ 	.string	""
        /*0030*/ 	.string	"ptxas"
        /*0030*/ 	.string	"Cuda compilation tools, release 13.0, V13.0.88"
        /*0030*/ 	.string	"Build cuda_13.0.r13.0/compiler.36424714_0"
        /*0030*/ 	.string	"-arch sm_100a -m 64 "



//--------------------- .note.nv.cuinfo           --------------------------
	.section	.note.nv.cuinfo,"",@"SHT_NOTE"
	.sectionflags	@"SHF_NOTE_NV_CUINFO"
        /*0018*/ 	.short	0x0002
        /*001a*/ 	.short	0x0064
        /*001c*/ 	.short	0x0082
	.zero		2


//--------------------- .nv.info                  --------------------------
	.section	.nv.info,"",@"SHT_CUDA_INFO"
	.align	4


	//----- nvinfo : EIATTR_REGCOUNT
	.align		4
        /*0000*/ 	.byte	0x04, 0x2f
        /*0002*/ 	.short	(.L_19 - .L_18)
	.align		4
.L_18:
        /*0004*/ 	.word	index@(_ZN7cutlass13device_kernelINS_4gemm6kernel13GemmUniversalIN4cute5tupleIJiiiiEEENS1_10collective13CollectiveMmaINS1_35MainloopSm100TmaUmmaWarpSpecializedILi5ELi2ELi4ENS5_IJNS4_1CILi1EEENSA_ILi2EEESB_EEEEENS5_IJNSA_ILi64EEENSA_ILi128EEESF_EEENS_12float_e5m2_tENS5_IJlSB_lEEESI_SJ_NS4_8TiledMMAINS4_8MMA_AtomIJNS4_10MMA_TraitsINS4_19SM100_MMA_F8F6F4_SSEJSI_SI_fSF_SG_NS4_17integral_constantINS4_4UMMA5MajorELSQ_0EEESR_NSO_INSP_7ScaleInELSS_0EEEST_EEEEEENS4_6LayoutINS5_IJSB_SB_SB_EEENS5_IJNSA_ILi0EEESY_SY_EEEEENS5_IJNS4_10UnderscoreES11_S11_EEEEENS4_23SM90_TMA_LOAD_MULTICASTENS4_14ComposedLayoutINS4_7SwizzleILi2ELi4ELi3EEENS4_18smem_ptr_flag_bitsILi8EEENSW_INS5_IJNSA_ILi8EEESF_EEENS5_IJSF_SB_EEEEEEEvNS4_8identityENS4_13SM90_TMA_LOADES1E_vS1F_EENS_8epilogue10collective18CollectiveEpilogueINS1I_23Sm100TmaWarpSpecializedILi2ELi2ELi32ELb0ELb0EEEJSH_NS5_IJNSW_ISF_SB_EES1N_EEESI_SJ_SI_SJ_NS1I_6fusion15FusionCallbacksIS1M_NS1P_17LinearCombinationISI_fSI_fLNS_15FloatRoundStyleE2EEESH_S1O_JEEENS4_5SM1004TMEM4LOAD26SM100_TMEM_LOAD_16dp32b32xES1G_S1E_NS4_39AutoVectorizingCopyWithAssumedAlignmentILi128EEENS4_14SM90_TMA_STOREES1E_S20_S20_EEEvvEEEEvNT_6ParamsE)
        /*0008*/ 	.word	0x00000072


	//----- nvinfo : EIATTR_FRAME_SIZE
	.align		4
.L_19:
        /*000c*/ 	.byte	0x04, 0x11
        /*000e*/ 	.short	(.L_21 - .L_20)
	.align		4
.L_20:
        /*0010*/ 	.word	index@($__internal_2_$__cuda_sm10x_tcgen05_guardrail_trap_unallocated_columns_being_dealloced)
        /*0014*/ 	.word	0x00000000


	//----- nvinfo : EIATTR_FRAME_SIZE
	.align		4
.L_21:
        /*0018*/ 	.byte	0x04, 0x11
        /*001a*/ 	.short	(.L_23 - .L_22)
	.align		4
.L_22:
        /*001c*/ 	.word	index@($__internal_1_$__cuda_sm10x_tcgen05_guardrail_trap_phase_invalid_during_alloc)
        /*0020*/ 	.word	0x00000000


	//----- nvinfo : EIATTR_FRAME_SIZE
	.align		4
.L_23:
        /*0024*/ 	.byte	0x04, 0x11
        /*0026*/ 	.short	(.L_25 - .L_24)
	.align		4
.L_24:
        /*0028*/ 	.word	index@($__internal_0_$__cuda_sm10x_tcgen05_guardrail_trap_col_being_dealloced_not_returned_by_alloc)
        /*002c*/ 	.word	0x00000000


	//----- nvinfo : EIATTR_FRAME_SIZE
	.align		4
.L_25:
        /*0030*/ 	.byte	0x04, 0x11
        /*0032*/ 	.short	(.L_27 - .L_26)
	.align		4
.L_26:
        /*0034*/ 	.word	index@(_ZN7cutlass13device_kernelINS_4gemm6kernel13GemmUniversalIN4cute5tupleIJiiiiEEENS1_10collective13CollectiveMmaINS1_35MainloopSm100TmaUmmaWarpSpecializedILi5ELi2ELi4ENS5_IJNS4_1CILi1EEENSA_ILi2EEESB_EEEEENS5_IJNSA_ILi64EEENSA_ILi128EEESF_EEENS_12float_e5m2_tENS5_IJlSB_lEEESI_SJ_NS4_8TiledMMAINS4_8MMA_AtomIJNS4_10MMA_TraitsINS4_19SM100_MMA_F8F6F4_SSEJSI_SI_fSF_SG_NS4_17integral_constantINS4_4UMMA5MajorELSQ_0EEESR_NSO_INSP_7ScaleInELSS_0EEEST_EEEEEENS4_6LayoutINS5_IJSB_SB_SB_EEENS5_IJNSA_ILi0EEESY_SY_EEEEENS5_IJNS4_10UnderscoreES11_S11_EEEEENS4_23SM90_TMA_LOAD_MULTICASTENS4_14ComposedLayoutINS4_7SwizzleILi2ELi4ELi3EEENS4_18smem_ptr_flag_bitsILi8EEENSW_INS5_IJNSA_ILi8EEESF_EEENS5_IJSF_SB_EEEEEEEvNS4_8identityENS4_13SM90_TMA_LOADES1E_vS1F_EENS_8epilogue10collective18CollectiveEpilogueINS1I_23Sm100TmaWarpSpecializedILi2ELi2ELi32ELb0ELb0EEEJSH_NS5_IJNSW_ISF_SB_EES1N_EEESI_SJ_SI_SJ_NS1I_6fusion15FusionCallbacksIS1M_NS1P_17LinearCombinationISI_fSI_fLNS_15FloatRoundStyleE2EEESH_S1O_JEEENS4_5SM1004TMEM4LOAD26SM100_TMEM_LOAD_16dp32b32xES1G_S1E_NS4_39AutoVectorizingCopyWithAssumedAlignmentILi128EEENS4_14SM90_TMA_STOREES1E_S20_S20_EEEvvEEEEvNT_6ParamsE)
        /*0038*/ 	.word	0x00000000


	//----- nvinfo : EIATTR_MIN_STACK_SIZE
	.align		4
.L_27:
        /*003c*/ 	.byte	0x04, 0x12
        /*003e*/ 	.short	(.L_29 - .L_28)
	.align		4
.L_28:
        /*0040*/ 	.word	index@(_ZN7cutlass13device_kernelINS_4gemm6kernel13GemmUniversalIN4cute5tupleIJiiiiEEENS1_10collective13CollectiveMmaINS1_35MainloopSm100TmaUmmaWarpSpecializedILi5ELi2ELi4ENS5_IJNS4_1CILi1EEENSA_ILi2EEESB_EEEEENS5_IJNSA_ILi64EEENSA_ILi128EEESF_EEENS_12float_e5m2_tENS5_IJlSB_lEEESI_SJ_NS4_8TiledMMAINS4_8MMA_AtomIJNS4_10MMA_TraitsINS4_19SM100_MMA_F8F6F4_SSEJSI_SI_fSF_SG_NS4_17integral_constantINS4_4UMMA5MajorELSQ_0EEESR_NSO_INSP_7ScaleInELSS_0EEEST_EEEEEENS4_6LayoutINS5_IJSB_SB_SB_EEENS5_IJNSA_ILi0EEESY_SY_EEEEENS5_IJNS4_10UnderscoreES11_S11_EEEEENS4_23SM90_TMA_LOAD_MULTICASTENS4_14ComposedLayoutINS4_7SwizzleILi2ELi4ELi3EEENS4_18smem_ptr_flag_bitsILi8EEENSW_INS5_IJNSA_ILi8EEESF_EEENS5_IJSF_SB_EEEEEEEvNS4_8identityENS4_13SM90_TMA_LOADES1E_vS1F_EENS_8epilogue10collective18CollectiveEpilogueINS1I_23Sm100TmaWarpSpecializedILi2ELi2ELi32ELb0ELb0EEEJSH_NS5_IJNSW_ISF_SB_EES1N_EEESI_SJ_SI_SJ_NS1I_6fusion15FusionCallbacksIS1M_NS1P_17LinearCombinationISI_fSI_fLNS_15FloatRoundStyleE2EEESH_S1O_JEEENS4_5SM1004TMEM4LOAD26SM100_TMEM_LOAD_16dp32b32xES1G_S1E_NS4_39AutoVectorizingCopyWithAssumedAlignmentILi128EEENS4_14SM90_TMA_STOREES1E_S20_S20_EEEvvEEEEvNT_6ParamsE)
        /*0044*/ 	.word	0x00000000
.L_29:


//--------------------- .nv.compat                --------------------------
	.section	.nv.compat,"",@"SHT_CUDA_COMPAT_INFO"
	.align	4
        /*0000*/ 	.byte	0x02, 0x09, 0x01, 0x00, 0x02, 0x02, 0x02, 0x00, 0x02, 0x05, 0x05, 0x00, 0x03, 0x07, 0x01, 0x01
        /*0010*/ 	.byte	0x02, 0x03, 0x01, 0x00, 0x02, 0x06, 0x01, 0x00, 0x04, 0x0b, 0x08, 0x00, 0x09, 0x00, 0x00, 0x00
        /*0020*/ 	.byte	0x00, 0x00, 0x00, 0x00


//--------------------- .nv.info._ZN7cutlass13device_kernelINS_4gemm6kernel13GemmUniversalIN4cute5tupleIJiiiiEEENS1_10collective13CollectiveMmaINS1_35MainloopSm100TmaUmmaWarpSpecializedILi5ELi2ELi4ENS5_IJNS4_1CILi1EEENSA_ILi2EEESB_EEEEENS5_IJNSA_ILi64EEENSA_ILi128EEESF_EEENS_12float_e5m2_tENS5_IJlSB_lEEESI_SJ_NS4_8TiledMMAINS4_8MMA_AtomIJNS4_10MMA_TraitsINS4_19SM100_MMA_F8F6F4_SSEJSI_SI_fSF_SG_NS4_17integral_constantINS4_4UMMA5MajorELSQ_0EEESR_NSO_INSP_7ScaleInELSS_0EEEST_EEEEEENS4_6LayoutINS5_IJSB_SB_SB_EEENS5_IJNSA_ILi0EEESY_SY_EEEEENS5_IJNS4_10UnderscoreES11_S11_EEEEENS4_23SM90_TMA_LOAD_MULTICASTENS4_14ComposedLayoutINS4_7SwizzleILi2ELi4ELi3EEENS4_18smem_ptr_flag_bitsILi8EEENSW_INS5_IJNSA_ILi8EEESF_EEENS5_IJSF_SB_EEEEEEEvNS4_8identityENS4_13SM90_TMA_LOADES1E_vS1F_EENS_8epilogue10collective18CollectiveEpilogueINS1I_23Sm100TmaWarpSpecializedILi2ELi2ELi32ELb0ELb0EEEJSH_NS5_IJNSW_ISF_SB_EES1N_EEESI_SJ_SI_SJ_NS1I_6fusion15FusionCallbacksIS1M_NS1P_17LinearCombinationISI_fSI_fLNS_15FloatRoundStyleE2EEESH_S1O_JEEENS4_5SM1004TMEM4LOAD26SM100_TMEM_LOAD_16dp32b32xES1G_S1E_NS4_39AutoVectorizingCopyWithAssumedAlignmentILi128EEENS4_14SM90_TMA_STOREES1E_S20_S20_EEEvvEEEEvNT_6ParamsE --------------------------
	.section	.nv.info._ZN7cutlass13device_kernelINS_4gemm6kernel13GemmUniversalIN4cute5tupleIJiiiiEEENS1_10collective13CollectiveMmaINS1_35MainloopSm100TmaUmmaWarpSpecializedILi5ELi2ELi4ENS5_IJNS4_1CILi1EEENSA_ILi2EEESB_EEEEENS5_IJNSA_ILi64EEENSA_ILi128EEESF_EEENS_12float_e5m2_tENS5_IJlSB_lEEESI_SJ_NS4_8TiledMMAINS4_8MMA_AtomIJNS4_10MMA_TraitsINS4_19SM100_MMA_F8F6F4_SSEJSI_SI_fSF_SG_NS4_17integral_constantINS4_4UMMA5MajorELSQ_0EEESR_NSO_INSP_7ScaleInELSS_0EEEST_EEEEEENS4_6LayoutINS5_IJSB_SB_SB_EEENS5_IJNSA_ILi0EEESY_SY_EEEEENS5_IJNS4_10UnderscoreES11_S11_EEEEENS4_23SM90_TMA_LOAD_MULTICASTENS4_14ComposedLayoutINS4_7SwizzleILi2ELi4ELi3EEENS4_18smem_ptr_flag_bitsILi8EEENSW_INS5_IJNSA_ILi8EEESF_EEENS5_IJSF_SB_EEEEEEEvNS4_8identityENS4_13SM90_TMA_LOADES1E_vS1F_EENS_8epilogue10collective18CollectiveEpilogueINS1I_23Sm100TmaWarpSpecializedILi2ELi2ELi32ELb0ELb0EEEJSH_NS5_IJNSW_ISF_SB_EES1N_EEESI_SJ_SI_SJ_NS1I_6fusion15FusionCallbacksIS1M_NS1P_17LinearCombinationISI_fSI_fLNS_15FloatRoundStyleE2EEESH_S1O_JEEENS4_5SM1004TMEM4LOAD26SM100_TMEM_LOAD_16dp32b32xES1G_S1E_NS4_39AutoVectorizingCopyWithAssumedAlignmentILi128EEENS4_14SM90_TMA_STOREES1E_S20_S20_EEEvvEEEEvNT_6ParamsE,"",@"SHT_CUDA_INFO"
	.sectionflags	@""
	.align	4


	//----- nvinfo : EIATTR_CUDA_API_VERSION
	.align		4
        /*0000*/ 	.byte	0x04, 0x37
        /*0002*/ 	.short	(.L_31 - .L_30)
.L_30:
        /*0004*/ 	.word	0x00000082


	//----- nvinfo : EIATTR_KPARAM_INFO
	.align		4
.L_31:
        /*0008*/ 	.byte	0x04, 0x17
        /*000a*/ 	.short	(.L_33 - .L_32)
.L_32:
        /*000c*/ 	.word	0x00000000
        /*0010*/ 	.short	0x0000
        /*0012*/ 	.short	0x0000
        /*0014*/ 	.byte	0x00, 0xf0, 0x01, 0x20


	//----- nvinfo : EIATTR_AT_ENTRY_FRAGMENTS
	.align		4
.L_33:
        /*0018*/ 	.byte	0x04, 0x4f
        /*001a*/ 	.short	(.L_35 - .L_34)


	//   ....[0]....
.L_34:
        /*001c*/ 	.word	0x00000006


	//----- nvinfo : EIATTR_RESERVED_SMEM_USED
	.align		4
.L_35:
        /*0020*/ 	.byte	0x01, 0x41
	.zero		2


	//----- nvinfo : EIATTR_SPARSE_MMA_MASK
	.align		4
        /*0024*/ 	.byte	0x03, 0x50
        /*0026*/ 	.short	0x0000


	//----- nvinfo : EIATTR_TCGEN05_1CTA_USED
	.align		4
        /*0028*/ 	.byte	0x01, 0x51
	.zero		2


	//----- nvinfo : EIATTR_MAXREG_COUNT
	.align		4
        /*002c*/ 	.byte	0x03, 0x1b
        /*002e*/ 	.short	0x00ff


	//----- nvinfo : EIATTR_NUM_BARRIERS
	.align		4
        /*0030*/ 	.byte	0x02, 0x4c
        /*0032*/ 	.byte	0x07
	.zero		1


	//----- nvinfo : EIATTR_EXTERNS
	.align		4
        /*0034*/ 	.byte	0x04, 0x0f
        /*0036*/ 	.short	(.L_37 - .L_36)


	//   ....[0]....
	.align		4
.L_36:
        /*0038*/ 	.word	index@(__assertfail)


	//----- nvinfo : EIATTR_MERCURY_ISA_VERSION
	.align		4
.L_37:
        /*003c*/ 	.byte	0x03, 0x5f
        /*003e*/ 	.short	0x0101


	//----- nvinfo : EIATTR_INT_WARP_WIDE_INSTR_OFFSETS
	.align		4
        /*0040*/ 	.byte	0x04, 0x31
        /*0042*/ 	.short	(.L_39 - .L_38)


	//   ....[0]....
.L_38:
        /*0044*/ 	.word	0x00003c50


	//   ....[1]....
        /*0048*/ 	.word	0x00003c70


	//   ....[2]....
        /*004c*/ 	.word	0x00003ca0


	//   ....[3]....
        /*0050*/ 	.word	0x000047e0


	//   ....[4]....
        /*0054*/ 	.word	0x00004850


	//   ....[5]....
        /*0058*/ 	.word	0x00004920


	//   ....[6]....
        /*005c*/ 	.word	0x000049d0


	//----- nvinfo : EIATTR_COOP_GROUP_MASK_REGIDS
	.align		4
.L_39:
        /*0060*/ 	.byte	0x04, 0x29
        /*0062*/ 	.short	(.L_41 - .L_40)


	//   ....[0]....
.L_40:
        /*0064*/ 	.word	0xffffffff


	//   ....[1]....
        /*0068*/ 	.word	0xffffffff


	//   ....[2]....
        /*006c*/ 	.word	0xffffffff


	//   ....[3]....
        /*0070*/ 	.word	0xffffffff


	//   ....[4]....
        /*0074*/ 	.word	0xffffffff


	//   ....[5]....
        /*0078*/ 	.word	0xffffffff


	//   ....[6]....
        /*007c*/ 	.word	0xffffffff


	//   ....[7]....
        /*0080*/ 	.word	0xffffffff


	//   ....[8]....
        /*0084*/ 	.word	0xffffffff


	//   ....[9]....
        /*0088*/ 	.word	0xffffffff


	//   ....[10]....
        /*008c*/ 	.word	0xffffffff


	//   ....[11]....
        /*0090*/ 	.word	0xffffffff


	//   ....[12]....
        /*0094*/ 	.word	0xffffffff


	//   ....[13]....
        /*0098*/ 	.word	0xffffffff


	//----- nvinfo : EIATTR_COOP_GROUP_INSTR_OFFSETS
	.align		4
.L_41:
        /*009c*/ 	.byte	0x04, 0x28
        /*009e*/ 	.short	(.L_43 - .L_42)


	//   ....[0]....
.L_42:
        /*00a0*/ 	.word	0x00000080


	//   ....[1]....
        /*00a4*/ 	.word	0x000004f0


	//   ....[2]....
        /*00a8*/ 	.word	0x000006c0


	//   ....[3]....
        /*00ac*/ 	.word	0x00000820


	//   ....[4]....
        /*00b0*/ 	.word	0x00000920


	//   ....[5]....
        /*00b4*/ 	.word	0x00000a90


	//   ....[6]....
        /*00b8*/ 	.word	0x00000c30


	//   ....[7]....
        /*00bc*/ 	.word	0x00000de0


	//   ....[8]....
        /*00c0*/ 	.word	0x00001fc0


	//   ....[9]....
        /*00c4*/ 	.word	0x00002f20


	//   ....[10]....
        /*00c8*/ 	.word	0x00003130


	//   ....[11]....
        /*00cc*/ 	.word	0x00003160


	//   ....[12]....
        /*00d0*/ 	.word	0x00003b30


	//   ....[13]....
        /*00d4*/ 	.word	0x00003d60


	//----- nvinfo : EIATTR_VRC_CTA_INIT_COUNT
	.align		4
.L_43:
        /*00d8*/ 	.byte	0x02, 0x4a
        /*00da*/ 	.byte	0x80
	.zero		1


	//----- nvinfo : EIATTR_SYSCALL_OFFSETS
	.align		4
        /*00dc*/ 	.byte	0x04, 0x46
        /*00de*/ 	.short	(.L_45 - .L_44)


	//   ....[0]....
.L_44:
        /*00e0*/ 	.word	0x000055e0


	//   ....[1]....
        /*00e4*/ 	.word	0x00005720


	//   ....[2]....
        /*00e8*/ 	.word	0x00005f50


	//   ....[3]....
        /*00ec*/ 	.word	0x00006ce0


	//----- nvinfo : EIATTR_MBARRIER_INSTR_OFFSETS
	.align		4
.L_45:
        /*00f0*/ 	.byte	0x04, 0x39
        /*00f2*/ 	.short	(.L_47 - .L_46)


	//   ....[0]....
.L_46:
        /*00f4*/ 	.word	0x00000610
        /*00f8*/ 	.word	0x000000ff
        /*00fc*/ 	.word	0x00000000
        /*0100*/ 	.short	0x0100
        /*0102*/ 	.byte	0x04
	.zero		1


	//   ....[1]....
        /*0104*/ 	.word	0x00000620
        /*0108*/ 	.word	0x000000ff
        /*010c*/ 	.word	0x00000028
        /*0110*/ 	.short	0x0100
        /*0112*/ 	.byte	0x04
	.zero		1


	//   ....[2]....
        /*0114*/ 	.word	0x00000630
        /*0118*/ 	.word	0x000000ff
        /*011c*/ 	.word	0x00000008
        /*0120*/ 	.short	0x0100
        /*0122*/ 	.byte	0x04
	.zero		1


	//   ....[3]....
        /*0124*/ 	.word	0x00000640
        /*0128*/ 	.word	0x000000ff
        /*012c*/ 	.word	0x00000030
        /*0130*/ 	.short	0x0100
        /*0132*/ 	.byte	0x04
	.zero		1


	//   ....[4]....
        /*0134*/ 	.word	0x00000650
        /*0138*/ 	.word	0x000000ff
        /*013c*/ 	.word	0x00000010
        /*0140*/ 	.short	0x0100
        /*0142*/ 	.byte	0x04
	.zero		1


	//   ....[5]....
        /*0144*/ 	.word	0x00000660
        /*0148*/ 	.word	0x000000ff
        /*014c*/ 	.word	0x00000038
        /*0150*/ 	.short	0x0100
        /*0152*/ 	.byte	0x04
	.zero		1


	//   ....[6]....
        /*0154*/ 	.word	0x00000670
        /*0158*/ 	.word	0x000000ff
        /*015c*/ 	.word	0x00000018
        /*0160*/ 	.short	0x0100
        /*0162*/ 	.byte	0x04
	.zero		1


	//   ....[7]....
        /*0164*/ 	.word	0x00000680
        /*0168*/ 	.word	0x000000ff
        /*016c*/ 	.word	0x00000040
        /*0170*/ 	.short	0x0100
        /*0172*/ 	.byte	0x04
	.zero		1


	//   ....[8]....
        /*0174*/ 	.word	0x00000690
        /*0178*/ 	.word	0x000000ff
        /*017c*/ 	.word	0x00000020
        /*0180*/ 	.short	0x0100
        /*0182*/ 	.byte	0x04
	.zero		1


	//   ....[9]....
        /*0184*/ 	.word	0x000006a0
        /*0188*/ 	.word	0x000000ff
        /*018c*/ 	.word	0x00000048
        /*0190*/ 	.short	0x0100
        /*0192*/ 	.byte	0x04
	.zero		1


	//   ....[10]....
        /*0194*/ 	.word	0x000007d0
        /*0198*/ 	.word	0x000000ff
        /*019c*/ 	.word	0x00000050
        /*01a0*/ 	.short	0x0100
        /*01a2*/ 	.byte	0x04
	.zero		1


	//   ....[11]....
        /*01a4*/ 	.word	0x000007e0
        /*01a8*/ 	.word	0x000000ff
        /*01ac*/ 	.word	0x00000060
        /*01b0*/ 	.short	0x0100
        /*01b2*/ 	.byte	0x04
	.zero		1


	//   ....[12]....
        /*01b4*/ 	.word	0x000007f0
        /*01b8*/ 	.word	0x000000ff
        /*01bc*/ 	.word	0x00000058
        /*01c0*/ 	.short	0x0100
        /*01c2*/ 	.byte	0x04
	.zero		1


	//   ....[13]....
        /*01c4*/ 	.word	0x00000800
        /*01c8*/ 	.word	0x000000ff
        /*01cc*/ 	.word	0x00000068
        /*01d0*/ 	.short	0x0100
        /*01d2*/ 	.byte	0x04
	.zero		1


	//   ....[14]....
        /*01d4*/ 	.word	0x000008f0
        /*01d8*/ 	.word	0x000000ff
        /*01dc*/ 	.word	0x00000070
        /*01e0*/ 	.short	0x0100
        /*01e2*/ 	.byte	0x06
	.zero		1


	//   ....[15]....
        /*01e4*/ 	.word	0x00000900
        /*01e8*/ 	.word	0x000000ff
        /*01ec*/ 	.word	0x00000078
        /*01f0*/ 	.short	0x0100
        /*01f2*/ 	.byte	0x06
	.zero		1


	//   ....[16]....
        /*01f4*/ 	.word	0x00000a40
        /*01f8*/ 	.word	0x000000ff
        /*01fc*/ 	.word	0x00000080
        /*0200*/ 	.short	0x0100
        /*0202*/ 	.byte	0x06
	.zero		1


	//   ....[17]....
        /*0204*/ 	.word	0x00000a50
        /*0208*/ 	.word	0x000000ff
        /*020c*/ 	.word	0x00000090
        /*0210*/ 	.short	0x0100
        /*0212*/ 	.byte	0x06
	.zero		1


	//   ....[18]....
        /*0214*/ 	.word	0x00000a60
        /*0218*/ 	.word	0x000000ff
        /*021c*/ 	.word	0x00000088
        /*0220*/ 	.short	0x0100
        /*0222*/ 	.byte	0x06
	.zero		1


	//   ....[19]....
        /*0224*/ 	.word	0x00000a70
        /*0228*/ 	.word	0x000000ff
        /*022c*/ 	.word	0x00000098
        /*0230*/ 	.short	0x0100
        /*0232*/ 	.byte	0x06
	.zero		1


	//   ....[20]....
        /*0234*/ 	.word	0x00000ba0
        /*0238*/ 	.word	0x000000ff
        /*023c*/ 	.word	0x000000a0
        /*0240*/ 	.short	0x0100
        /*0242*/ 	.byte	0x04
	.zero		1


	//   ....[21]....
        /*0244*/ 	.word	0x00000bb0
        /*0248*/ 	.word	0x000000ff
        /*024c*/ 	.word	0x000000c0
        /*0250*/ 	.short	0x0100
        /*0252*/ 	.byte	0x04
	.zero		1


	//   ....[22]....
        /*0254*/ 	.word	0x00000bc0
        /*0258*/ 	.word	0x000000ff
        /*025c*/ 	.word	0x000000a8
        /*0260*/ 	.short	0x0100
        /*0262*/ 	.byte	0x04
	.zero		1


	//   ....[23]....
        /*0264*/ 	.word	0x00000bd0
        /*0268*/ 	.word	0x000000ff
        /*026c*/ 	.word	0x000000c8
        /*0270*/ 	.short	0x0100
        /*0272*/ 	.byte	0x04
	.zero		1


	//   ....[24]....
        /*0274*/ 	.word	0x00000be0
        /*0278*/ 	.word	0x000000ff
        /*027c*/ 	.word	0x000000b0
        /*0280*/ 	.short	0x0100
        /*0282*/ 	.byte	0x04
	.zero		1


	//   ....[25]....
        /*0284*/ 	.word	0x00000bf0
        /*0288*/ 	.word	0x000000ff
        /*028c*/ 	.word	0x000000d0
        /*0290*/ 	.short	0x0100
        /*0292*/ 	.byte	0x04
	.zero		1


	//   ....[26]....
        /*0294*/ 	.word	0x00000c00
        /*0298*/ 	.word	0x000000ff
        /*029c*/ 	.word	0x000000b8
        /*02a0*/ 	.short	0x0100
        /*02a2*/ 	.byte	0x04
	.zero		1


	//   ....[27]....
        /*02a4*/ 	.word	0x00000c10
        /*02a8*/ 	.word	0x000000ff
        /*02ac*/ 	.word	0x000000d8
        /*02b0*/ 	.short	0x0100
        /*02b2*/ 	.byte	0x04
	.zero		1


	//   ....[28]....
        /*02b4*/ 	.word	0x00000d00
        /*02b8*/ 	.word	0x000000ff
        /*02bc*/ 	.word	0x000000e0
        /*02c0*/ 	.short	0x0100
        /*02c2*/ 	.byte	0x04
	.zero		1


	//   ....[29]....
        /*02c4*/ 	.word	0x00000d10
        /*02c8*/ 	.word	0x000000ff
        /*02cc*/ 	.word	0x000000f0
        /*02d0*/ 	.short	0x0100
        /*02d2*/ 	.byte	0x04
	.zero		1


	//   ....[30]....
        /*02d4*/ 	.word	0x00000d20
        /*02d8*/ 	.word	0x000000ff
        /*02dc*/ 	.word	0x000000e8
        /*02e0*/ 	.short	0x0100
        /*02e2*/ 	.byte	0x04
	.zero		1


	//   ....[31]....
        /*02e4*/ 	.word	0x00000d30
        /*02e8*/ 	.word	0x000000ff
        /*02ec*/ 	.word	0x000000f8
        /*02f0*/ 	.short	0x0100
        /*02f2*/ 	.byte	0x04
	.zero		1


	//   ....[32]....
        /*02f4*/ 	.word	0x00001870
        /*02f8*/ 	.word	0x00000000
        /*02fc*/ 	.word	0x000000f0
        /*0300*/ 	.short	0x010a
        /*0302*/ 	.byte	0xff
	.zero		1


	//   ....[33]....
        /*0304*/ 	.word	0x00001890
        /*0308*/ 	.word	0x00000000
        /*030c*/ 	.word	0x000000e0
        /*0310*/ 	.short	0x0101
        /*0312*/ 	.byte	0xff
	.zero		1


	//   ....[34]....
        /*0314*/ 	.word	0x00001950
        /*0318*/ 	.word	0x000000ff
        /*031c*/ 	.word	0x00000028
        /*0320*/ 	.short	0x010a
        /*0322*/ 	.byte	0x04
	.zero		1


	//   ....[35]....
        /*0324*/ 	.word	0x000019d0
        /*0328*/ 	.word	0x000000ff
        /*032c*/ 	.word	0x00000028
        /*0330*/ 	.short	0x010a
        /*0332*/ 	.byte	0x21
	.zero		1


	//   ....[36]....
        /*0334*/ 	.word	0x00001b60
        /*0338*/ 	.word	0x000000ff
        /*033c*/ 	.word	0x00000028
        /*0340*/ 	.short	0x010a
        /*0342*/ 	.byte	0x08
	.zero		1


	//   ....[37]....
        /*0344*/ 	.word	0x00001c80
        /*0348*/ 	.word	0x000000ff
        /*034c*/ 	.word	0x00000078
        /*0350*/ 	.short	0x0101
        /*0352*/ 	.byte	0x07
	.zero		1


	//   ....[38]....
        /*0354*/ 	.word	0x00001ca0
        /*0358*/ 	.word	0x000000ff
        /*035c*/ 	.word	0x00000028
        /*0360*/ 	.short	0x010a
        /*0362*/ 	.byte	0x04
	.zero		1


	//   ....[39]....
        /*0364*/ 	.word	0x00001d20
        /*0368*/ 	.word	0x000000ff
        /*036c*/ 	.word	0x00000028
        /*0370*/ 	.short	0x010a
        /*0372*/ 	.byte	0x11
	.zero		1


	//   ....[40]....
        /*0374*/ 	.word	0x00001eb0
        /*0378*/ 	.word	0x000000ff
        /*037c*/ 	.word	0x00000028
        /*0380*/ 	.short	0x010a
        /*0382*/ 	.byte	0x06
	.zero		1


	//   ....[41]....
        /*0384*/ 	.word	0x00001ff0
        /*0388*/ 	.word	0x00000003
        /*038c*/ 	.word	0x00000080
        /*0390*/ 	.short	0x010a
        /*0392*/ 	.byte	0xff
	.zero		1


	//   ....[42]....
        /*0394*/ 	.word	0x00002140
        /*0398*/ 	.word	0x00000000
        /*039c*/ 	.word	0x00000000
        /*03a0*/ 	.short	0x0101
        /*03a2*/ 	.byte	0xff
	.zero		1


	//   ....[43]....
        /*03a4*/ 	.word	0x000026e0
        /*03a8*/ 	.word	0x000000ff
        /*03ac*/ 	.word	0x00000000
        /*03b0*/ 	.short	0x010a
        /*03b2*/ 	.byte	0x04
	.zero		1


	//   ....[44]....
        /*03b4*/ 	.word	0x00002770
        /*03b8*/ 	.word	0x000000ff
        /*03bc*/ 	.word	0x00000000
        /*03c0*/ 	.short	0x010a
        /*03c2*/ 	.byte	0x05
	.zero		1


	//   ....[45]....
        /*03c4*/ 	.word	0x00002800
        /*03c8*/ 	.word	0x000000ff
        /*03cc*/ 	.word	0x00000000
        /*03d0*/ 	.short	0x010a
        /*03d2*/ 	.byte	0x05
	.zero		1


	//   ....[46]....
        /*03d4*/ 	.word	0x00002890
        /*03d8*/ 	.word	0x000000ff
        /*03dc*/ 	.word	0x00000000
        /*03e0*/ 	.short	0x010a
        /*03e2*/ 	.byte	0x05
	.zero		1


	//   ....[47]....
        /*03e4*/ 	.word	0x00002930
        /*03e8*/ 	.word	0x00000000
        /*03ec*/ 	.word	0x00000000
        /*03f0*/ 	.short	0x010a
        /*03f2*/ 	.byte	0xff
	.zero		1


	//   ....[48]....
        /*03f4*/ 	.word	0x00002a70
        /*03f8*/ 	.word	0x00000002
        /*03fc*/ 	.word	0x000000e0
        /*0400*/ 	.short	0x010a
        /*0402*/ 	.byte	0xff
	.zero		1


	//   ....[49]....
        /*0404*/ 	.word	0x00002ad0
        /*0408*/ 	.word	0x00000004
        /*040c*/ 	.word	0x00000000
        /*0410*/ 	.short	0x0101
        /*0412*/ 	.byte	0xff
	.zero		1


	//   ....[50]....
        /*0414*/ 	.word	0x00002af0
        /*0418*/ 	.word	0x000000ff
        /*041c*/ 	.word	0x00000090
        /*0420*/ 	.short	0x010a
        /*0422*/ 	.byte	0x04
	.zero		1


	//   ....[51]....
        /*0424*/ 	.word	0x00002c10
        /*0428*/ 	.word	0x00000002
        /*042c*/ 	.word	0x00000080
        /*0430*/ 	.short	0x010a
        /*0432*/ 	.byte	0xff
	.zero		1


	//   ....[52]....
        /*0434*/ 	.word	0x00002d20
        /*0438*/ 	.word	0x00000002
        /*043c*/ 	.word	0x00000000
        /*0440*/ 	.short	0x0101
        /*0442*/ 	.byte	0xff
	.zero		1


	//   ....[53]....
        /*0444*/ 	.word	0x00002db0
        /*0448*/ 	.word	0x000000ff
        /*044c*/ 	.word	0x00000090
        /*0450*/ 	.short	0x0106
        /*0452*/ 	.byte	0x04
	.zero		1


	//   ....[54]....
        /*0454*/ 	.word	0x00002dd0
        /*0458*/ 	.word	0x000000ff
        /*045c*/ 	.word	0x00000090
        /*0460*/ 	.short	0x010a
        /*0462*/ 	.byte	0x04
	.zero		1


	//   ....[55]....
        /*0464*/ 	.word	0x00002e60
        /*0468*/ 	.word	0x000000ff
        /*046c*/ 	.word	0x00000090
        /*0470*/ 	.short	0x0106
        /*0472*/ 	.byte	0x07
	.zero		1


	//   ....[56]....
        /*0474*/ 	.word	0x00002ea0
        /*0478*/ 	.word	0x00000000
        /*047c*/ 	.word	0x00000090
        /*0480*/ 	.short	0x010a
        /*0482*/ 	.byte	0xff
	.zero		1


	//   ....[57]....
        /*0484*/ 	.word	0x000033c0
        /*0488*/ 	.word	0x00000000
        /*048c*/ 	.word	0x00000080
        /*0490*/ 	.short	0x010a
        /*0492*/ 	.byte	0xff
	.zero		1


	//   ....[58]....
        /*0494*/ 	.word	0x000034c0
        /*0498*/ 	.word	0x00000003
        /*049c*/ 	.word	0x00000000
        /*04a0*/ 	.short	0x0101
        /*04a2*/ 	.byte	0xff
	.zero		1


	//   ....[59]....
        /*04a4*/ 	.word	0x000034d0
        /*04a8*/ 	.word	0x000000ff
        /*04ac*/ 	.word	0x00000000
        /*04b0*/ 	.short	0x010a
        /*04b2*/ 	.byte	0x04
	.zero		1


	//   ....[60]....
        /*04b4*/ 	.word	0x00003550
        /*04b8*/ 	.word	0x000000ff
        /*04bc*/ 	.word	0x000000c0
        /*04c0*/ 	.short	0x010a
        /*04c2*/ 	.byte	0x17
	.zero		1


	//   ....[61]....
        /*04c4*/ 	.word	0x00003630
        /*04c8*/ 	.word	0x000000ff
        /*04cc*/ 	.word	0x00000000
        /*04d0*/ 	.short	0x010a
        /*04d2*/ 	.byte	0x05
	.zero		1


	//   ....[62]....
        /*04d4*/ 	.word	0x00003770
        /*04d8*/ 	.word	0x000000ff
        /*04dc*/ 	.word	0x00000000
        /*04e0*/ 	.short	0x010a
        /*04e2*/ 	.byte	0x04
	.zero		1


	//   ....[63]....
        /*04e4*/ 	.word	0x00003960
        /*04e8*/ 	.word	0x000000ff
        /*04ec*/ 	.word	0x00000000
        /*04f0*/ 	.short	0x010a
        /*04f2*/ 	.byte	0x04
	.zero		1


	//   ....[64]....
        /*04f4*/ 	.word	0x000039f0
        /*04f8*/ 	.word	0x000000ff
        /*04fc*/ 	.word	0x00000000
        /*0500*/ 	.short	0x010a
        /*0502*/ 	.byte	0x05
	.zero		1


	//   ....[65]....
        /*0504*/ 	.word	0x00003a80
        /*0508*/ 	.word	0x000000ff
        /*050c*/ 	.word	0x00000000
        /*0510*/ 	.short	0x010a
        /*0512*/ 	.byte	0x05
	.zero		1


	//   ....[66]....
        /*0514*/ 	.word	0x00003b10
        /*0518*/ 	.word	0x000000ff
        /*051c*/ 	.word	0x00000000
        /*0520*/ 	.short	0x010a
        /*0522*/ 	.byte	0x04
	.zero		1


	//   ....[67]....
        /*0524*/ 	.word	0x00003fe0
        /*0528*/ 	.word	0x0000000c
        /*052c*/ 	.word	0x00000080
        /*0530*/ 	.short	0x010a
        /*0532*/ 	.byte	0xff
	.zero		1


	//   ....[68]....
        /*0534*/ 	.word	0x00004150
        /*0538*/ 	.word	0x00000000
        /*053c*/ 	.word	0x00000000
        /*0540*/ 	.short	0x0101
        /*0542*/ 	.byte	0xff
	.zero		1


	//   ....[69]....
        /*0544*/ 	.word	0x000045e0
        /*0548*/ 	.word	0x000000ff
        /*054c*/ 	.word	0x00000078
        /*0550*/ 	.short	0x010a
        /*0552*/ 	.byte	0x15
	.zero		1


	//   ....[70]....
        /*0554*/ 	.word	0x00004760
        /*0558*/ 	.word	0x000000ff
        /*055c*/ 	.word	0x00000060
        /*0560*/ 	.short	0x010a
        /*0562*/ 	.byte	0x15
	.zero		1


	//   ....[71]....
        /*0564*/ 	.word	0x000048d0
        /*0568*/ 	.word	0x000000ff
        /*056c*/ 	.word	0x00000050
        /*0570*/ 	.short	0x010b
        /*0572*/ 	.byte	0x15
	.zero		1


	//   ....[72]....
        /*0574*/ 	.word	0x000048e0
        /*0578*/ 	.word	0x000000ff
        /*057c*/ 	.word	0x00000000
        /*0580*/ 	.short	0x0101
        /*0582*/ 	.byte	0x22
	.zero		1


	//   ....[73]....
        /*0584*/ 	.word	0x000048f0
        /*0588*/ 	.word	0x000000ff
        /*058c*/ 	.word	0x00000068
        /*0590*/ 	.short	0x010a
        /*0592*/ 	.byte	0x15
	.zero		1


	//   ....[74]....
        /*0594*/ 	.word	0x00004ad0
        /*0598*/ 	.word	0x000000ff
        /*059c*/ 	.word	0x00000058
        /*05a0*/ 	.short	0x010b
        /*05a2*/ 	.byte	0x15
	.zero		1


	//   ....[75]....
        /*05a4*/ 	.word	0x00004ae0
        /*05a8*/ 	.word	0x000000ff
        /*05ac*/ 	.word	0x00000000
        /*05b0*/ 	.short	0x0101
        /*05b2*/ 	.byte	0x21
	.zero		1


	//   ....[76]....
        /*05b4*/ 	.word	0x00004b10
        /*05b8*/ 	.word	0x000000ff
        /*05bc*/ 	.word	0x00000060
        /*05c0*/ 	.short	0x010a
        /*05c2*/ 	.byte	0x15
	.zero		1


	//   ....[77]....
        /*05c4*/ 	.word	0x00004b50
        /*05c8*/ 	.word	0x00000000
        /*05cc*/ 	.word	0x00000068
        /*05d0*/ 	.short	0x010a
        /*05d2*/ 	.byte	0xff
	.zero		1


	//   ....[78]....
        /*05d4*/ 	.word	0x00004e80
        /*05d8*/ 	.word	0x00000003
        /*05dc*/ 	.word	0x00000080
        /*05e0*/ 	.short	0x010a
        /*05e2*/ 	.byte	0xff
	.zero		1


	//   ....[79]....
        /*05e4*/ 	.word	0x00005000
        /*05e8*/ 	.word	0x00000000
        /*05ec*/ 	.word	0x00000000
        /*05f0*/ 	.short	0x0101
        /*05f2*/ 	.byte	0xff
	.zero		1


	//   ....[80]....
        /*05f4*/ 	.word	0x00005b40
        /*05f8*/ 	.word	0x00000002
        /*05fc*/ 	.word	0x00000050
        /*0600*/ 	.short	0x010a
        /*0602*/ 	.byte	0xff
	.zero		1


	//   ....[81]....
        /*0604*/ 	.word	0x00005bb0
        /*0608*/ 	.word	0x00000064
        /*060c*/ 	.word	0x000000a0
        /*0610*/ 	.short	0x010a
        /*0612*/ 	.byte	0xff
	.zero		1


	//   ....[82]....
        /*0614*/ 	.word	0x00005ca0
        /*0618*/ 	.word	0x00000002
        /*061c*/ 	.word	0x00000050
        /*0620*/ 	.short	0x010a
        /*0622*/ 	.byte	0xff
	.zero		1


	//   ....[83]....
        /*0624*/ 	.word	0x00005db0
        /*0628*/ 	.word	0x00000000
        /*062c*/ 	.word	0x00000000
        /*0630*/ 	.short	0x0101
        /*0632*/ 	.byte	0xff
	.zero		1


	//   ....[84]....
        /*0634*/ 	.word	0x00005e30
        /*0638*/ 	.word	0x00000064
        /*063c*/ 	.word	0x000000a0
        /*0640*/ 	.short	0x010a
        /*0642*/ 	.byte	0xff
	.zero		1


	//   ....[85]....
        /*0644*/ 	.word	0x00006980
        /*0648*/ 	.word	0x0000006d
        /*064c*/ 	.word	0x00000050
        /*0650*/ 	.short	0x010a
        /*0652*/ 	.byte	0xff
	.zero		1


	//   ....[86]....
        /*0654*/ 	.word	0x00006a50
        /*0658*/ 	.word	0x0000006d
        /*065c*/ 	.word	0x00000050
        /*0660*/ 	.short	0x010a
        /*0662*/ 	.byte	0xff
	.zero		1


	//   ....[87]....
        /*0664*/ 	.word	0x00006b60
        /*0668*/ 	.word	0x00000000
        /*066c*/ 	.word	0x00000000
        /*0670*/ 	.short	0x0101
        /*0672*/ 	.byte	0xff
	.zero		1


	//   ....[88]....
        /*0674*/ 	.word	0x00006ff0
        /*0678*/ 	.word	0x000000ff
        /*067c*/ 	.word	0x00000000
        /*0680*/ 	.short	0x0101
        /*0682*/ 	.byte	0x04
	.zero		1


	//   ....[89]....
        /*0684*/ 	.word	0x00007800
        /*0688*/ 	.word	0x00000000
        /*068c*/ 	.word	0x000000f0
        /*0690*/ 	.short	0x010a
        /*0692*/ 	.byte	0xff
	.zero		1


	//   ....[90]....
        /*0694*/ 	.word	0x00007860
        /*0698*/ 	.word	0x00000000
        /*069c*/ 	.word	0x00000028
        /*06a0*/ 	.short	0x010a
        /*06a2*/ 	.byte	0xff
	.zero		1


	//   ....[91]....
        /*06a4*/ 	.word	0x000078c0
        /*06a8*/ 	.word	0x00000000
        /*06ac*/ 	.word	0x00000028
        /*06b0*/ 	.short	0x010a
        /*06b2*/ 	.byte	0xff
	.zero		1


	//   ....[92]....
        /*06b4*/ 	.word	0x00007910
        /*06b8*/ 	.word	0x00000003
        /*06bc*/ 	.word	0x00000080
        /*06c0*/ 	.short	0x010a
        /*06c2*/ 	.byte	0xff
	.zero		1


	//   ....[93]....
        /*06c4*/ 	.word	0x00007970
        /*06c8*/ 	.word	0x00000000
        /*06cc*/ 	.word	0x00000000
        /*06d0*/ 	.short	0x010a
        /*06d2*/ 	.byte	0xff
	.zero		1


	//   ....[94]....
        /*06d4*/ 	.word	0x000079d0
        /*06d8*/ 	.word	0x00000000
        /*06dc*/ 	.word	0x00000000
        /*06e0*/ 	.short	0x010a
        /*06e2*/ 	.byte	0xff
	.zero		1


	//   ....[95]....
        /*06e4*/ 	.word	0x00007a30
        /*06e8*/ 	.word	0x00000000
        /*06ec*/ 	.word	0x00000000
        /*06f0*/ 	.short	0x010a
        /*06f2*/ 	.byte	0xff
	.zero		1


	//   ....[96]....
        /*06f4*/ 	.word	0x00007a90
        /*06f8*/ 	.word	0x00000000
        /*06fc*/ 	.word	0x00000000
        /*0700*/ 	.short	0x010a
        /*0702*/ 	.byte	0xff
	.zero		1


	//   ....[97]....
        /*0704*/ 	.word	0x00007ae0
        /*0708*/ 	.word	0x00000002
        /*070c*/ 	.word	0x000000e0
        /*0710*/ 	.short	0x010a
        /*0712*/ 	.byte	0xff
	.zero		1


	//   ....[98]....
        /*0714*/ 	.word	0x00007b40
        /*0718*/ 	.word	0x00000002
        /*071c*/ 	.word	0x00000090
        /*0720*/ 	.short	0x010a
        /*0722*/ 	.byte	0xff
	.zero		1


	//   ....[99]....
        /*0724*/ 	.word	0x00007b90
        /*0728*/ 	.word	0x00000002
        /*072c*/ 	.word	0x00000080
        /*0730*/ 	.short	0x010a
        /*0732*/ 	.byte	0xff
	.zero		1


	//   ....[100]....
        /*0734*/ 	.word	0x00007bf0
        /*0738*/ 	.word	0x00000000
        /*073c*/ 	.word	0x00000090
        /*0740*/ 	.short	0x010a
        /*0742*/ 	.byte	0xff
	.zero		1


	//   ....[101]....
        /*0744*/ 	.word	0x00007c40
        /*0748*/ 	.word	0x00000000
        /*074c*/ 	.word	0x00000080
        /*0750*/ 	.short	0x010a
        /*0752*/ 	.byte	0xff
	.zero		1


	//   ....[102]....
        /*0754*/ 	.word	0x00007ca0
        /*0758*/ 	.word	0x00000003
        /*075c*/ 	.word	0x000000c0
        /*0760*/ 	.short	0x010a
        /*0762*/ 	.byte	0xff
	.zero		1


	//   ....[103]....
        /*0764*/ 	.word	0x00007d00
        /*0768*/ 	.word	0x00000000
        /*076c*/ 	.word	0x00000000
        /*0770*/ 	.short	0x010a
        /*0772*/ 	.byte	0xff
	.zero		1


	//   ....[104]....
        /*0774*/ 	.word	0x00007d60
        /*0778*/ 	.word	0x00000000
        /*077c*/ 	.word	0x00000000
        /*0780*/ 	.short	0x010a
        /*0782*/ 	.byte	0xff
	.zero		1


	//   ....[105]....
        /*0784*/ 	.word	0x00007dc0
        /*0788*/ 	.word	0x00000000
        /*078c*/ 	.word	0x00000000
        /*0790*/ 	.short	0x010a
        /*0792*/ 	.byte	0xff
	.zero		1


	//   ....[106]....
        /*0794*/ 	.word	0x00007e20
        /*0798*/ 	.word	0x00000000
        /*079c*/ 	.word	0x00000000
        /*07a0*/ 	.short	0x010a
        /*07a2*/ 	.byte	0xff
	.zero		1


	//   ....[107]....
        /*07a4*/ 	.word	0x00007e80
        /*07a8*/ 	.word	0x00000000
        /*07ac*/ 	.word	0x00000000
        /*07b0*/ 	.short	0x010a
        /*07b2*/ 	.byte	0xff
	.zero		1


	//   ....[108]....
        /*07b4*/ 	.word	0x00007ed0
        /*07b8*/ 	.word	0x0000000c
        /*07bc*/ 	.word	0x00000080
        /*07c0*/ 	.short	0x010a
        /*07c2*/ 	.byte	0xff
	.zero		1


	//   ....[109]....
        /*07c4*/ 	.word	0x00007f30
        /*07c8*/ 	.word	0x00000000
        /*07cc*/ 	.word	0x00000078
        /*07d0*/ 	.short	0x010a
        /*07d2*/ 	.byte	0xff
	.zero		1


	//   ....[110]....
        /*07d4*/ 	.word	0x00007f90
        /*07d8*/ 	.word	0x00000000
        /*07dc*/ 	.word	0x00000060
        /*07e0*/ 	.short	0x010a
        /*07e2*/ 	.byte	0xff
	.zero		1


	//   ....[111]....
        /*07e4*/ 	.word	0x00007ff0
        /*07e8*/ 	.word	0x00000000
        /*07ec*/ 	.word	0x00000068
        /*07f0*/ 	.short	0x010a
        /*07f2*/ 	.byte	0xff
	.zero		1


	//   ....[112]....
        /*07f4*/ 	.word	0x00008050
        /*07f8*/ 	.word	0x00000000
        /*07fc*/ 	.word	0x00000060
        /*0800*/ 	.short	0x010a
        /*0802*/ 	.byte	0xff
	.zero		1


	//   ....[113]....
        /*0804*/ 	.word	0x000080a0
        /*0808*/ 	.word	0x00000003
        /*080c*/ 	.word	0x00000080
        /*0810*/ 	.short	0x010a
        /*0812*/ 	.byte	0xff
	.zero		1


	//   ....[114]....
        /*0814*/ 	.word	0x000080f0
        /*0818*/ 	.word	0x00000002
        /*081c*/ 	.word	0x00000050
        /*0820*/ 	.short	0x010a
        /*0822*/ 	.byte	0xff
	.zero		1


	//   ....[115]....
        /*0824*/ 	.word	0x00008140
        /*0828*/ 	.word	0x00000064
        /*082c*/ 	.word	0x000000a0
        /*0830*/ 	.short	0x010a
        /*0832*/ 	.byte	0xff
	.zero		1


	//   ....[116]....
        /*0834*/ 	.word	0x00008190
        /*0838*/ 	.word	0x0000006d
        /*083c*/ 	.word	0x00000050
        /*0840*/ 	.short	0x010a
        /*0842*/ 	.byte	0xff
	.zero		1


	//----- nvinfo : EIATTR_NUM_MBARRIERS
	.align		4
.L_47:
        /*0844*/ 	.byte	0x03, 0x38
        /*0846*/ 	.short	0x0020


	//----- nvinfo : EIATTR_EXIT_INSTR_OFFSETS
	.align		4
        /*0848*/ 	.byte	0x04, 0x1c
        /*084a*/ 	.short	(.L_49 - .L_48)


	//   ....[0]....
.L_48:
        /*084c*/ 	.word	0x00002960


	//   ....[1]....
        /*0850*/ 	.word	0x00002e70


	//   ....[2]....
        /*0854*/ 	.word	0x00002ed0


	//   ....[3]....
        /*0858*/ 	.word	0x00003d70


	//   ....[4]....
        /*085c*/ 	.word	0x00004b80


	//   ....[5]....
        /*0860*/ 	.word	0x00004bc0


	//   ....[6]....
        /*0864*/ 	.word	0x000077f0


	//----- nvinfo : EIATTR_MAX_THREADS
	.align		4
.L_49:
        /*0868*/ 	.byte	0x04, 0x05
        /*086a*/ 	.short	(.L_51 - .L_50)
.L_50:
        /*086c*/ 	.word	0x00000100
        /*0870*/ 	.word	0x00000001
        /*0874*/ 	.word	0x00000001


	//----- nvinfo : EIATTR_CRS_STACK_SIZE
	.align		4
.L_51:
        /*0878*/ 	.byte	0x04, 0x1e
        /*087a*/ 	.short	(.L_53 - .L_52)
.L_52:
        /*087c*/ 	.word	0x00000000


	//----- nvinfo : EIATTR_CBANK_PARAM_SIZE
	.align		4
.L_53:
        /*0880*/ 	.byte	0x03, 0x19
        /*0882*/ 	.short	0x0800


	//----- nvinfo : EIATTR_PARAM_CBANK
	.align		4
        /*0884*/ 	.byte	0x04, 0x0a
        /*0886*/ 	.short	(.L_55 - .L_54)
	.align		4
.L_54:
        /*0888*/ 	.word	index@(.nv.constant0._ZN7cutlass13device_kernelINS_4gemm6kernel13GemmUniversalIN4cute5tupleIJiiiiEEENS1_10collective13CollectiveMmaINS1_35MainloopSm100TmaUmmaWarpSpecializedILi5ELi2ELi4ENS5_IJNS4_1CILi1EEENSA_ILi2EEESB_EEEEENS5_IJNSA_ILi64EEENSA_ILi128EEESF_EEENS_12float_e5m2_tENS5_IJlSB_lEEESI_SJ_NS4_8TiledMMAINS4_8MMA_AtomIJNS4_10MMA_TraitsINS4_19SM100_MMA_F8F6F4_SSEJSI_SI_fSF_SG_NS4_17integral_constantINS4_4UMMA5MajorELSQ_0EEESR_NSO_INSP_7ScaleInELSS_0EEEST_EEEEEENS4_6LayoutINS5_IJSB_SB_SB_EEENS5_IJNSA_ILi0EEESY_SY_EEEEENS5_IJNS4_10UnderscoreES11_S11_EEEEENS4_23SM90_TMA_LOAD_MULTICASTENS4_14ComposedLayoutINS4_7SwizzleILi2ELi4ELi3EEENS4_18smem_ptr_flag_bitsILi8EEENSW_INS5_IJNSA_ILi8EEESF_EEENS5_IJSF_SB_EEEEEEEvNS4_8identityENS4_13SM90_TMA_LOADES1E_vS1F_EENS_8epilogue10collective18CollectiveEpilogueINS1I_23Sm100TmaWarpSpecializedILi2ELi2ELi32ELb0ELb0EEEJSH_NS5_IJNSW_ISF_SB_EES1N_EEESI_SJ_SI_SJ_NS1I_6fusion15FusionCallbacksIS1M_NS1P_17LinearCombinationISI_fSI_fLNS_15FloatRoundStyleE2EEESH_S1O_JEEENS4_5SM1004TMEM4LOAD26SM100_TMEM_LOAD_16dp32b32xES1G_S1E_NS4_39AutoVectorizingCopyWithAssumedAlignmentILi128EEENS4_14SM90_TMA_STOREES1E_S20_S20_EEEvvEEEEvNT_6ParamsE)
        /*088c*/ 	.short	0x0380
        /*088e*/ 	.short	0x0800


	//----- nvinfo : EIATTR_SW_WAR
	.align		4
.L_55:
        /*0890*/ 	.byte	0x04, 0x36
        /*0892*/ 	.short	(.L_57 - .L_56)
.L_56:
        /*0894*/ 	.word	0x00000008
.L_57:


//--------------------- .nv.callgraph             --------------------------
	.section	.nv.callgraph,"",@"SHT_CUDA_CALLGRAPH"
	.align	4
	.sectionentsize	8
	.align		4
        /*0000*/ 	.word	0x00000000
	.align		4
        /*0004*/ 	.word	0xffffffff
	.align		4
        /*0008*/ 	.word	index@(_ZN7cutlass13device_kernelINS_4gemm6kernel13GemmUniversalIN4cute5tupleIJiiiiEEENS1_10collective13CollectiveMmaINS1_35MainloopSm100TmaUmmaWarpSpecializedILi5ELi2ELi4ENS5_IJNS4_1CILi1EEENSA_ILi2EEESB_EEEEENS5_IJNSA_ILi64EEENSA_ILi128EEESF_EEENS_12float_e5m2_tENS5_IJlSB_lEEESI_SJ_NS4_8TiledMMAINS4_8MMA_AtomIJNS4_10MMA_TraitsINS4_19SM100_MMA_F8F6F4_SSEJSI_SI_fSF_SG_NS4_17integral_constantINS4_4UMMA5MajorELSQ_0EEESR_NSO_INSP_7ScaleInELSS_0EEEST_EEEEEENS4_6LayoutINS5_IJSB_SB_SB_EEENS5_IJNSA_ILi0EEESY_SY_EEEEENS5_IJNS4_10UnderscoreES11_S11_EEEEENS4_23SM90_TMA_LOAD_MULTICASTENS4_14ComposedLayoutINS4_7SwizzleILi2ELi4ELi3EEENS4_18smem_ptr_flag_bitsILi8EEENSW_INS5_IJNSA_ILi8EEESF_EEENS5_IJSF_SB_EEEEEEEvNS4_8identityENS4_13SM90_TMA_LOADES1E_vS1F_EENS_8epilogue10collective18CollectiveEpilogueINS1I_23Sm100TmaWarpSpecializedILi2ELi2ELi32ELb0ELb0EEEJSH_NS5_IJNSW_ISF_SB_EES1N_EEESI_SJ_SI_SJ_NS1I_6fusion15FusionCallbacksIS1M_NS1P_17LinearCombinationISI_fSI_fLNS_15FloatRoundStyleE2EEESH_S1O_JEEENS4_5SM1004TMEM4LOAD26SM100_TMEM_LOAD_16dp32b32xES1G_S1E_NS4_39AutoVectorizingCopyWithAssumedAlignmentILi128EEENS4_14SM90_TMA_STOREES1E_S20_S20_EEEvvEEEEvNT_6ParamsE)
	.align		4
        /*000c*/ 	.word	index@(__assertfail)
	.align		4
        /*0010*/ 	.word	0x00000000
	.align		4
        /*0014*/ 	.word	0xfffffffe
	.align		4
        /*0018*/ 	.word	0x00000000
	.align		4
        /*001c*/ 	.word	0xfffffffd
	.align		4
        /*0020*/ 	.word	0x00000000
	.align		4
        /*0024*/ 	.word	0xfffffffc


//--------------------- .nv.constant4             --------------------------
	.section	.nv.constant4,"a",@progbits
	.align	8
	.align		8
.nv.constant4:
        /*0000*/ 	.dword	__assertfail
	.align		8
        /*0008*/ 	.dword	__unnamed_1
	.align		8
        /*0010*/ 	.dword	__unnamed_2
	.align		8
        /*0018*/ 	.dword	_ZN39_INTERNAL_1e8af227_4_k_cu_a9d82a3a_85064cuda3std3__45__cpo5beginE
	.align		8
        /*0020*/ 	.dword	_ZN39_INTERNAL_1e8af227_4_k_cu_a9d82a3a_85064cuda3std3__45__cpo3endE
	.align		8
        /*0028*/ 	.dword	_ZN39_INTERNAL_1e8af227_4_k_cu_a9d82a3a_85064cuda3std3__45__cpo6cbeginE
	.align		8
        /*0030*/ 	.dword	_ZN39_INTERNAL_1e8af227_4_k_cu_a9d82a3a_85064cuda3std3__45__cpo4cendE
	.align		8
        /*0038*/ 	.dword	_ZN39_INTERNAL_1e8af227_4_k_cu_a9d82a3a_85064cuda3std3__441_GLOBAL__N__1e8af227_4_k_cu_a9d82a3a_85066ignoreE
	.align		8
        /*0040*/ 	.dword	_ZN39_INTERNAL_1e8af227_4_k_cu_a9d82a3a_85064cuda3std3__419piecewise_constructE
	.align		8
        /*0048*/ 	.dword	_ZN39_INTERNAL_1e8af227_4_k_cu_a9d82a3a_85064cuda3std3__48in_placeE
	.align		8
        /*0050*/ 	.dword	_ZN39_INTERNAL_1e8af227_4_k_cu_a9d82a3a_85064cuda3std6ranges3__45__cpo4swapE
	.align		8
        /*0058*/ 	.dword	_ZN39_INTERNAL_1e8af227_4_k_cu_a9d82a3a_85064cuda3std6ranges3__45__cpo9iter_moveE
	.align		8
        /*0060*/ 	.dword	_ZN39_INTERNAL_1e8af227_4_k_cu_a9d82a3a_85064cute7productE
	.align		8
        /*0068*/ 	.dword	_ZN39_INTERNAL_1e8af227_4_k_cu_a9d82a3a_85064cute1_E
	.align		8
        /*0070*/ 	.dword	$str$25
	.align		8
        /*0078*/ 	.dword	$str$26
	.align		8
        /*0080*/ 	.dword	$str$27
	.align		8
        /*0088*/ 	.dword	$str$28


//--------------------- .text._ZN7cutlass13device_kernelINS_4gemm6kernel13GemmUniversalIN4cute5tupleIJiiiiEEENS1_10collective13CollectiveMmaINS1_35MainloopSm100TmaUmmaWarpSpecializedILi5ELi2ELi4ENS5_IJNS4_1CILi1EEENSA_ILi2EEESB_EEEEENS5_IJNSA_ILi64EEENSA_ILi128EEESF_EEENS_12float_e5m2_tENS5_IJlSB_lEEESI_SJ_NS4_8TiledMMAINS4_8MMA_AtomIJNS4_10MMA_TraitsINS4_19SM100_MMA_F8F6F4_SSEJSI_SI_fSF_SG_NS4_17integral_constantINS4_4UMMA5MajorELSQ_0EEESR_NSO_INSP_7ScaleInELSS_0EEEST_EEEEEENS4_6LayoutINS5_IJSB_SB_SB_EEENS5_IJNSA_ILi0EEESY_SY_EEEEENS5_IJNS4_10UnderscoreES11_S11_EEEEENS4_23SM90_TMA_LOAD_MULTICASTENS4_14ComposedLayoutINS4_7SwizzleILi2ELi4ELi3EEENS4_18smem_ptr_flag_bitsILi8EEENSW_INS5_IJNSA_ILi8EEESF_EEENS5_IJSF_SB_EEEEEEEvNS4_8identityENS4_13SM90_TMA_LOADES1E_vS1F_EENS_8epilogue10collective18CollectiveEpilogueINS1I_23Sm100TmaWarpSpecializedILi2ELi2ELi32ELb0ELb0EEEJSH_NS5_IJNSW_ISF_SB_EES1N_EEESI_SJ_SI_SJ_NS1I_6fusion15FusionCallbacksIS1M_NS1P_17LinearCombinationISI_fSI_fLNS_15FloatRoundStyleE2EEESH_S1O_JEEENS4_5SM1004TMEM4LOAD26SM100_TMEM_LOAD_16dp32b32xES1G_S1E_NS4_39AutoVectorizingCopyWithAssumedAlignmentILi128EEENS4_14SM90_TMA_STOREES1E_S20_S20_EEEvvEEEEvNT_6ParamsE --------------------------
	.section	.text._ZN7cutlass13device_kernelINS_4gemm6kernel13GemmUniversalIN4cute5tupleIJiiiiEEENS1_10collective13CollectiveMmaINS1_35MainloopSm100TmaUmmaWarpSpecializedILi5ELi2ELi4ENS5_IJNS4_1CILi1EEENSA_ILi2EEESB_EEEEENS5_IJNSA_ILi64EEENSA_ILi128EEESF_EEENS_12float_e5m2_tENS5_IJlSB_lEEESI_SJ_NS4_8TiledMMAINS4_8MMA_AtomIJNS4_10MMA_TraitsINS4_19SM100_MMA_F8F6F4_SSEJSI_SI_fSF_SG_NS4_17integral_constantINS4_4UMMA5MajorELSQ_0EEESR_NSO_INSP_7ScaleInELSS_0EEEST_EEEEEENS4_6LayoutINS5_IJSB_SB_SB_EEENS5_IJNSA_ILi0EEESY_SY_EEEEENS5_IJNS4_10UnderscoreES11_S11_EEEEENS4_23SM90_TMA_LOAD_MULTICASTENS4_14ComposedLayoutINS4_7SwizzleILi2ELi4ELi3EEENS4_18smem_ptr_flag_bitsILi8EEENSW_INS5_IJNSA_ILi8EEESF_EEENS5_IJSF_SB_EEEEEEEvNS4_8identityENS4_13SM90_TMA_LOADES1E_vS1F_EENS_8epilogue10collective18CollectiveEpilogueINS1I_23Sm100TmaWarpSpecializedILi2ELi2ELi32ELb0ELb0EEEJSH_NS5_IJNSW_ISF_SB_EES1N_EEESI_SJ_SI_SJ_NS1I_6fusion15FusionCallbacksIS1M_NS1P_17LinearCombinationISI_fSI_fLNS_15FloatRoundStyleE2EEESH_S1O_JEEENS4_5SM1004TMEM4LOAD26SM100_TMEM_LOAD_16dp32b32xES1G_S1E_NS4_39AutoVectorizingCopyWithAssumedAlignmentILi128EEENS4_14SM90_TMA_STOREES1E_S20_S20_EEEvvEEEEvNT_6ParamsE,"ax",@progbits
	.align	128
.text._ZN7cutlass13device_kernelINS_4gemm6kernel13GemmUniversalIN4cute5tupleIJiiiiEEENS1_10collective13CollectiveMmaINS1_35MainloopSm100TmaUmmaWarpSpecializedILi5ELi2ELi4ENS5_IJNS4_1CILi1EEENSA_ILi2EEESB_EEEEENS5_IJNSA_ILi64EEENSA_ILi128EEESF_EEENS_12float_e5m2_tENS5_IJlSB_lEEESI_SJ_NS4_8TiledMMAINS4_8MMA_AtomIJNS4_10MMA_TraitsINS4_19SM100_MMA_F8F6F4_SSEJSI_SI_fSF_SG_NS4_17integral_constantINS4_4UMMA5MajorELSQ_0EEESR_NSO_INSP_7ScaleInELSS_0EEEST_EEEEEENS4_6LayoutINS5_IJSB_SB_SB_EEENS5_IJNSA_ILi0EEESY_SY_EEEEENS5_IJNS4_10UnderscoreES11_S11_EEEEENS4_23SM90_TMA_LOAD_MULTICASTENS4_14ComposedLayoutINS4_7SwizzleILi2ELi4ELi3EEENS4_18smem_ptr_flag_bitsILi8EEENSW_INS5_IJNSA_ILi8EEESF_EEENS5_IJSF_SB_EEEEEEEvNS4_8identityENS4_13SM90_TMA_LOADES1E_vS1F_EENS_8epilogue10collective18CollectiveEpilogueINS1I_23Sm100TmaWarpSpecializedILi2ELi2ELi32ELb0ELb0EEEJSH_NS5_IJNSW_ISF_SB_EES1N_EEESI_SJ_SI_SJ_NS1I_6fusion15FusionCallbacksIS1M_NS1P_17LinearCombinationISI_fSI_fLNS_15FloatRoundStyleE2EEESH_S1O_JEEENS4_5SM1004TMEM4LOAD26SM100_TMEM_LOAD_16dp32b32xES1G_S1E_NS4_39AutoVectorizingCopyWithAssumedAlignmentILi128EEENS4_14SM90_TMA_STOREES1E_S20_S20_EEEvvEEEEvNT_6ParamsE:
        .type           _ZN7cutlass13device_kernelINS_4gemm6kernel13GemmUniversalIN4cute5tupleIJiiiiEEENS1_10collective13CollectiveMmaINS1_35MainloopSm100TmaUmmaWarpSpecializedILi5ELi2ELi4ENS5_IJNS4_1CILi1EEENSA_ILi2EEESB_EEEEENS5_IJNSA_ILi64EEENSA_ILi128EEESF_EEENS_12float_e5m2_tENS5_IJlSB_lEEESI_SJ_NS4_8TiledMMAINS4_8MMA_AtomIJNS4_10MMA_TraitsINS4_19SM100_MMA_F8F6F4_SSEJSI_SI_fSF_SG_NS4_17integral_constantINS4_4UMMA5MajorELSQ_0EEESR_NSO_INSP_7ScaleInELSS_0EEEST_EEEEEENS4_6LayoutINS5_IJSB_SB_SB_EEENS5_IJNSA_ILi0EEESY_SY_EEEEENS5_IJNS4_10UnderscoreES11_S11_EEEEENS4_23SM90_TMA_LOAD_MULTICASTENS4_14ComposedLayoutINS4_7SwizzleILi2ELi4ELi3EEENS4_18smem_ptr_flag_bitsILi8EEENSW_INS5_IJNSA_ILi8EEESF_EEENS5_IJSF_SB_EEEEEEEvNS4_8identityENS4_13SM90_TMA_LOADES1E_vS1F_EENS_8epilogue10collective18CollectiveEpilogueINS1I_23Sm100TmaWarpSpecializedILi2ELi2ELi32ELb0ELb0EEEJSH_NS5_IJNSW_ISF_SB_EES1N_EEESI_SJ_SI_SJ_NS1I_6fusion15FusionCallbacksIS1M_NS1P_17LinearCombinationISI_fSI_fLNS_15FloatRoundStyleE2EEESH_S1O_JEEENS4_5SM1004TMEM4LOAD26SM100_TMEM_LOAD_16dp32b32xES1G_S1E_NS4_39AutoVectorizingCopyWithAssumedAlignmentILi128EEENS4_14SM90_TMA_STOREES1E_S20_S20_EEEvvEEEEvNT_6ParamsE,@function
        .size           _ZN7cutlass13device_kernelINS_4gemm6kernel13GemmUniversalIN4cute5tupleIJiiiiEEENS1_10collective13CollectiveMmaINS1_35MainloopSm100TmaUmmaWarpSpecializedILi5ELi2ELi4ENS5_IJNS4_1CILi1EEENSA_ILi2EEESB_EEEEENS5_IJNSA_ILi64EEENSA_ILi128EEESF_EEENS_12float_e5m2_tENS5_IJlSB_lEEESI_SJ_NS4_8TiledMMAINS4_8MMA_AtomIJNS4_10MMA_TraitsINS4_19SM100_MMA_F8F6F4_SSEJSI_SI_fSF_SG_NS4_17integral_constantINS4_4UMMA5MajorELSQ_0EEESR_NSO_INSP_7ScaleInELSS_0EEEST_EEEEEENS4_6LayoutINS5_IJSB_SB_SB_EEENS5_IJNSA_ILi0EEESY_SY_EEEEENS5_IJNS4_10UnderscoreES11_S11_EEEEENS4_23SM90_TMA_LOAD_MULTICASTENS4_14ComposedLayoutINS4_7SwizzleILi2ELi4ELi3EEENS4_18smem_ptr_flag_bitsILi8EEENSW_INS5_IJNSA_ILi8EEESF_EEENS5_IJSF_SB_EEEEEEEvNS4_8identityENS4_13SM90_TMA_LOADES1E_vS1F_EENS_8epilogue10collective18CollectiveEpilogueINS1I_23Sm100TmaWarpSpecializedILi2ELi2ELi32ELb0ELb0EEEJSH_NS5_IJNSW_ISF_SB_EES1N_EEESI_SJ_SI_SJ_NS1I_6fusion15FusionCallbacksIS1M_NS1P_17LinearCombinationISI_fSI_fLNS_15FloatRoundStyleE2EEESH_S1O_JEEENS4_5SM1004TMEM4LOAD26SM100_TMEM_LOAD_16dp32b32xES1G_S1E_NS4_39AutoVectorizingCopyWithAssumedAlignmentILi128EEENS4_14SM90_TMA_STOREES1E_S20_S20_EEEvvEEEEvNT_6ParamsE,(.L_x_152 - _ZN7cutlass13device_kernelINS_4gemm6kernel13GemmUniversalIN4cute5tupleIJiiiiEEENS1_10collective13CollectiveMmaINS1_35MainloopSm100TmaUmmaWarpSpecializedILi5ELi2ELi4ENS5_IJNS4_1CILi1EEENSA_ILi2EEESB_EEEEENS5_IJNSA_ILi64EEENSA_ILi128EEESF_EEENS_12float_e5m2_tENS5_IJlSB_lEEESI_SJ_NS4_8TiledMMAINS4_8MMA_AtomIJNS4_10MMA_TraitsINS4_19SM100_MMA_F8F6F4_SSEJSI_SI_fSF_SG_NS4_17integral_constantINS4_4UMMA5MajorELSQ_0EEESR_NSO_INSP_7ScaleInELSS_0EEEST_EEEEEENS4_6LayoutINS5_IJSB_SB_SB_EEENS5_IJNSA_ILi0EEESY_SY_EEEEENS5_IJNS4_10UnderscoreES11_S11_EEEEENS4_23SM90_TMA_LOAD_MULTICASTENS4_14ComposedLayoutINS4_7SwizzleILi2ELi4ELi3EEENS4_18smem_ptr_flag_bitsILi8EEENSW_INS5_IJNSA_ILi8EEESF_EEENS5_IJSF_SB_EEEEEEEvNS4_8identityENS4_13SM90_TMA_LOADES1E_vS1F_EENS_8epilogue10collective18CollectiveEpilogueINS1I_23Sm100TmaWarpSpecializedILi2ELi2ELi32ELb0ELb0EEEJSH_NS5_IJNSW_ISF_SB_EES1N_EEESI_SJ_SI_SJ_NS1I_6fusion15FusionCallbacksIS1M_NS1P_17LinearCombinationISI_fSI_fLNS_15FloatRoundStyleE2EEESH_S1O_JEEENS4_5SM1004TMEM4LOAD26SM100_TMEM_LOAD_16dp32b32xES1G_S1E_NS4_39AutoVectorizingCopyWithAssumedAlignmentILi128EEENS4_14SM90_TMA_STOREES1E_S20_S20_EEEvvEEEEvNT_6ParamsE)
        .other          _ZN7cutlass13device_kernelINS_4gemm6kernel13GemmUniversalIN4cute5tupleIJiiiiEEENS1_10collective13CollectiveMmaINS1_35MainloopSm100TmaUmmaWarpSpecializedILi5ELi2ELi4ENS5_IJNS4_1CILi1EEENSA_ILi2EEESB_EEEEENS5_IJNSA_ILi64EEENSA_ILi128EEESF_EEENS_12float_e5m2_tENS5_IJlSB_lEEESI_SJ_NS4_8TiledMMAINS4_8MMA_AtomIJNS4_10MMA_TraitsINS4_19SM100_MMA_F8F6F4_SSEJSI_SI_fSF_SG_NS4_17integral_constantINS4_4UMMA5MajorELSQ_0EEESR_NSO_INSP_7ScaleInELSS_0EEEST_EEEEEENS4_6LayoutINS5_IJSB_SB_SB_EEENS5_IJNSA_ILi0EEESY_SY_EEEEENS5_IJNS4_10UnderscoreES11_S11_EEEEENS4_23SM90_TMA_LOAD_MULTICASTENS4_14ComposedLayoutINS4_7SwizzleILi2ELi4ELi3EEENS4_18smem_ptr_flag_bitsILi8EEENSW_INS5_IJNSA_ILi8EEESF_EEENS5_IJSF_SB_EEEEEEEvNS4_8identityENS4_13SM90_TMA_LOADES1E_vS1F_EENS_8epilogue10collective18CollectiveEpilogueINS1I_23Sm100TmaWarpSpecializedILi2ELi2ELi32ELb0ELb0EEEJSH_NS5_IJNSW_ISF_SB_EES1N_EEESI_SJ_SI_SJ_NS1I_6fusion15FusionCallbacksIS1M_NS1P_17LinearCombinationISI_fSI_fLNS_15FloatRoundStyleE2EEESH_S1O_JEEENS4_5SM1004TMEM4LOAD26SM100_TMEM_LOAD_16dp32b32xES1G_S1E_NS4_39AutoVectorizingCopyWithAssumedAlignmentILi128EEENS4_14SM90_TMA_STOREES1E_S20_S20_EEEvvEEEEvNT_6ParamsE,@"STO_CUDA_ENTRY STV_DEFAULT"
_ZN7cutlass13device_kernelINS_4gemm6kernel13GemmUniversalIN4cute5tupleIJiiiiEEENS1_10collective13CollectiveMmaINS1_35MainloopSm100TmaUmmaWarpSpecializedILi5ELi2ELi4ENS5_IJNS4_1CILi1EEENSA_ILi2EEESB_EEEEENS5_IJNSA_ILi64EEENSA_ILi128EEESF_EEENS_12float_e5m2_tENS5_IJlSB_lEEESI_SJ_NS4_8TiledMMAINS4_8MMA_AtomIJNS4_10MMA_TraitsINS4_19SM100_MMA_F8F6F4_SSEJSI_SI_fSF_SG_NS4_17integral_constantINS4_4UMMA5MajorELSQ_0EEESR_NSO_INSP_7ScaleInELSS_0EEEST_EEEEEENS4_6LayoutINS5_IJSB_SB_SB_EEENS5_IJNSA_ILi0EEESY_SY_EEEEENS5_IJNS4_10UnderscoreES11_S11_EEEEENS4_23SM90_TMA_LOAD_MULTICASTENS4_14ComposedLayoutINS4_7SwizzleILi2ELi4ELi3EEENS4_18smem_ptr_flag_bitsILi8EEENSW_INS5_IJNSA_ILi8EEESF_EEENS5_IJSF_SB_EEEEEEEvNS4_8identityENS4_13SM90_TMA_LOADES1E_vS1F_EENS_8epilogue10collective18CollectiveEpilogueINS1I_23Sm100TmaWarpSpecializedILi2ELi2ELi32ELb0ELb0EEEJSH_NS5_IJNSW_ISF_SB_EES1N_EEESI_SJ_SI_SJ_NS1I_6fusion15FusionCallbacksIS1M_NS1P_17LinearCombinationISI_fSI_fLNS_15FloatRoundStyleE2EEESH_S1O_JEEENS4_5SM1004TMEM4LOAD26SM100_TMEM_LOAD_16dp32b32xES1G_S1E_NS4_39AutoVectorizingCopyWithAssumedAlignmentILi128EEENS4_14SM90_TMA_STOREES1E_S20_S20_EEEvvEEEEvNT_6ParamsE:
[----:B------:R-:W1:Y:S01]  /*0000*/  LDC R1, c[0x0][0x37c] ;  /* 0x0000df00ff017b82 */ /* 0x000e620000000800 */
[----:B------:R-:W2:Y:S01]  /*0010*/  S2R R93, SR_TID.X ;  /* 0x00000000005d7919 */ /* 0x000ea20000002100 */
[----:B------:R-:W3:Y:S01]  /*0020*/  LDCU.64 UR8, c[0x0][0x890] ;  /* 0x00011200ff0877ac */ /* 0x000ee20008000a00 */
[----:B------:R-:W-:Y:S02]  /*0030*/  PRMT R84, RZ, 0x7610, R84 ;  /* 0x00007610ff547816 */ /* 0x000fe40000000054 */
[----:B------:R-:W-:Y:S01]  /*0040*/  ELECT P3, URZ, PT ;  /* 0x0000000000ff782f */ /* 0x000fe20003860000 */
[----:B---3--:R-:W-:-:S04]  /*0050*/  UISETP.NE.U32.AND UP0, UPT, UR8, URZ, UPT ;  /* 0x000000ff0800728c */ /* 0x008fc8000bf05070 */
[----:B------:R-:W-:Y:S01]  /*0060*/  UISETP.NE.AND.EX UP0, UPT, UR9, URZ, UPT, UP0 ;  /* 0x000000ff0900728c */ /* 0x000fe2000bf05300 */
[----:B--2---:R-:W-:-:S05]  /*0070*/  SHF.R.U32.HI R85, RZ, 0x5, R93 ;  /* 0x00000005ff557819 */ /* 0x004fca000001165d */
[----:B------:R-:W2:Y:S02]  /*0080*/  SHFL.IDX PT, R0, R85, RZ, 0x1f ;  /* 0x00001fff55007589 */ /* 0x000ea400000e0000 */
[----:B--2---:R-:W-:Y:S01]  /*0090*/  R2UR UR17, R0 ;  /* 0x00000000001172ca */ /* 0x004fe200000e0000 */
[----:B-1----:R-:W-:-:S14]  /*00a0*/  BRA.U UP0, `(.L_x_0) ;  /* 0x0000000100307547 */ /* 0x002fdc000b800000 */
[----:B------:R-:W1:Y:S02]  /*00b0*/  LDCU.64 UR4, c[0x0][0x888] ;  /* 0x00011100ff0477ac */ /* 0x000e640008000a00 */
[----:B-1----:R-:W-:-:S04]  /*00c0*/  UISETP.NE.U32.AND UP0, UPT, UR4, URZ, UPT ;  /* 0x000000ff0400728c */ /* 0x002fc8000bf05070 */
[----:B------:R-:W-:-:S09]  /*00d0*/  UISETP.NE.AND.EX UP0, UPT, UR5, URZ, UPT, UP0 ;  /* 0x000000ff0500728c */ /* 0x000fd2000bf05300 */
[----:B------:R-:W-:Y:S05]  /*00e0*/  BRA.U !UP0, `(.L_x_1) ;  /* 0x0000000108147547 */ /* 0x000fea000b800000 */
[----:B------:R-:W1:Y:S01]  /*00f0*/  LDC.64 R2, c[0x0][0x888] ;  /* 0x00022200ff027b82 */ /* 0x000e620000000a00 */
[----:B------:R-:W1:Y:S02]  /*0100*/  LDCU.64 UR4, c[0x0][0x358] ;  /* 0x00006b00ff0477ac */ /* 0x000e640008000a00 */
[----:B-1----:R1:W5:Y:S01]  /*0110*/  LDG.E R41, desc[UR4][R2.64] ;  /* 0x0000000402297981 */ /* 0x002362000c1e1900 */
[----:B------:R-:W-:Y:S01]  /*0120*/  HFMA2 R84, -RZ, RZ, 0, 5.9604644775390625e-08 ;  /* 0x00000001ff547431 */ /* 0x000fe200000001ff */
[----:B------:R-:W-:Y:S05]  /*0130*/  BRA `(.L_x_0) ;  /* 0x00000000000c7947 */ /* 0x000fea0003800000 */
.L_x_1:
[----:B------:R-:W1:Y:S01]  /*0140*/  LDCU UR4, c[0x0][0x880] ;  /* 0x00011000ff0477ac */ /* 0x000e620008000800 */
[----:B------:R-:W-:Y:S01]  /*0150*/  HFMA2 R84, -RZ, RZ, 0, 5.9604644775390625e-08 ;  /* 0x00000001ff547431 */ /* 0x000fe200000001ff */
[----:B-1----:R-:W-:-:S07]  /*0160*/  MOV R41, UR4 ;  /* 0x0000000400297c02 */ /* 0x002fce0008000f00 */
.L_x_0:
[----:B------:R-:W2:Y:S02]  /*0170*/  LDCU.64 UR4, c[0x0][0x8b0] ;  /* 0x00011600ff0477ac */ /* 0x000ea40008000a00 */
[----:B--2---:R-:W-:-:S04]  /*0180*/  UISETP.NE.U32.AND UP0, UPT, UR4, URZ, UPT ;  /* 0x000000ff0400728c */ /* 0x004fc8000bf05070 */
[----:B------:R-:W-:-:S09]  /*0190*/  UISETP.NE.AND.EX UP0, UPT, UR5, URZ, UPT, UP0 ;  /* 0x000000ff0500728c */ /* 0x000fd2000bf05300 */
[----:B------:R-:W-:Y:S05]  /*01a0*/  BRA.U UP0, `(.L_x_2) ;  /* 0x0000000100287547 */ /* 0x000fea000b800000 */
[----:B------:R-:W2:Y:S02]  /*01b0*/  LDCU.64 UR4, c[0x0][0x8a8] ;  /* 0x00011500ff0477ac */ /* 0x000ea40008000a00 */
[----:B--2---:R-:W-:-:S04]  /*01c0*/  UISETP.NE.U32.AND UP0, UPT, UR4, URZ, UPT ;  /* 0x000000ff0400728c */ /* 0x004fc8000bf05070 */
[----:B------:R-:W-:-:S09]  /*01d0*/  UISETP.NE.AND.EX UP0, UPT, UR5, URZ, UPT, UP0 ;  /* 0x000000ff0500728c */ /* 0x000fd2000bf05300 */
[----:B------:R-:W-:Y:S05]  /*01e0*/  BRA.U !UP0, `(.L_x_3) ;  /* 0x0000000108107547 */ /* 0x000fea000b800000 */
[----:B------:R-:W2:Y:S01]  /*01f0*/  LDC.64 R38, c[0x0][0x8a8] ;  /* 0x00022a00ff267b82 */ /* 0x000ea20000000a00 */
[----:B------:R-:W2:Y:S02]  /*0200*/  LDCU.64 UR4, c[0x0][0x358] ;  /* 0x00006b00ff0477ac */ /* 0x000ea40008000a00 */
[----:B--2---:R2:W5:Y:S01]  /*0210*/  LDG.E R38, desc[UR4][R38.64] ;  /* 0x0000000426267981 */ /* 0x004562000c1e1900 */
[----:B------:R-:W-:Y:S05]  /*0220*/  BRA `(.L_x_2) ;  /* 0x0000000000087947 */ /* 0x000fea0003800000 */
.L_x_3:
[----:B------:R-:W2:Y:S02]  /*0230*/  LDCU UR4, c[0x0][0x8a0] ;  /* 0x00011400ff0477ac */ /* 0x000ea40008000800 */
[----:B--2---:R-:W-:Y:S02]  /*0240*/  MOV R38, UR4 ;  /* 0x0000000400267c02 */ /* 0x004fe40008000f00 */
.L_x_2:
[----:B------:R-:W-:Y:S01]  /*0250*/  IMAD.U32 R0, RZ, RZ, UR17 ;  /* 0x00000011ff007e24 */ /* 0x000fe2000f8e00ff */
[----:B------:R-:W-:Y:S04]  /*0260*/  BSSY.RECONVERGENT B0, `(.L_x_4) ;  /* 0x000000c000007945 */ /* 0x000fe80003800200 */
[C---:B------:R-:W-:Y:S02]  /*0270*/  ISETP.NE.OR P1, PT, R0.reuse, 0x1, !P3 ;  /* 0x000000010000780c */ /* 0x040fe40005f25670 */
[----:B------:R-:W-:-:S11]  /*0280*/  ISETP.NE.OR P0, PT, R0, 0x3, !P3 ;  /* 0x000000030000780c */ /* 0x000fd60005f05670 */
[----:B------:R-:W-:Y:S05]  /*0290*/  @P1 BRA `(.L_x_5) ;  /* 0x0000000000201947 */ /* 0x000fea0003800000 */
[----:B------:R-:W3:Y:S02]  /*02a0*/  LDCU.64 UR4, c[0x0][0x348] ;  /* 0x00006900ff0477ac */ /* 0x000ee40008000a00 */
[----:B---3--:R-:W-:Y:S02]  /*02b0*/  UIADD3 UR6, UP1, UPT, UR4, 0x80, URZ ;  /* 0x0000008004067890 */ /* 0x008fe4000ff3e0ff */
[----:B------:R-:W-:Y:S02]  /*02c0*/  UIADD3 UR4, UP0, UPT, UR4, 0x180, URZ ;  /* 0x0000018004047890 */ /* 0x000fe4000ff1e0ff */
[----:B------:R-:W-:Y:S02]  /*02d0*/  UIADD3.X UR7, UPT, UPT, URZ, UR5, URZ, UP1, !UPT ;  /* 0x00000005ff077290 */ /* 0x000fe40008ffe4ff */
[----:B------:R-:W-:-:S07]  /*02e0*/  UIADD3.X UR5, UPT, UPT, URZ, UR5, URZ, UP0, !UPT ;  /* 0x00000005ff057290 */ /* 0x000fce00087fe4ff */
[----:B------:R3:W-:Y:S02]  /*02f0*/  UTMACCTL.PF [UR6] ;  /* 0x00000000060079b9 */ /* 0x0007e40008040000 */
[----:B------:R3:W-:Y:S02]  /*0300*/  UTMACCTL.PF [UR4] ;  /* 0x00000000040079b9 */ /* 0x0007e40008040000 */
[----:B---3--:R-:W-:Y:S01]  /*0310*/  NOP ;  /* 0x0000000000007918 */ /* 0x008fe20000000000 */
.L_x_5:
[----:B------:R-:W-:Y:S05]  /*0320*/  BSYNC.RECONVERGENT B0 ;  /* 0x0000000000007941 */ /* 0x000fea0003800200 */
.L_x_4:
[----:B------:R-:W-:Y:S04]  /*0330*/  BSSY.RECONVERGENT B0, `(.L_x_6) ;  /* 0x000000a000007945 */ /* 0x000fe80003800200 */
        /* <DEDUP_REMOVED lines=9> */
.L_x_7:
[----:B------:R-:W-:Y:S05]  /*03d0*/  BSYNC.RECONVERGENT B0 ;  /* 0x0000000000007941 */ /* 0x000fea0003800200 */
.L_x_6:
[----:B------:R-:W3:Y:S01]  /*03e0*/  LDCU.64 UR4, c[0x0][0x888] ;  /* 0x00011100ff0477ac */ /* 0x000ee20008000a00 */
[----:B------:R-:W-:Y:S02]  /*03f0*/  UISETP.EQ.U32.AND UP1, UPT, UR8, URZ, UPT ;  /* 0x000000ff0800728c */ /* 0x000fe4000bf22070 */
[----:B------:R-:W-:Y:S02]  /*0400*/  UPLOP3.LUT UP3, UPT, UPT, UPT, UPT, 0x80, 0x8 ;  /* 0x000000000008789c */ /* 0x000fe40003f6f070 */
[----:B---3--:R-:W-:-:S04]  /*0410*/  UISETP.NE.U32.AND UP0, UPT, UR4, URZ, UPT ;  /* 0x000000ff0400728c */ /* 0x008fc8000bf05070 */
[----:B------:R-:W-:-:S04]  /*0420*/  UISETP.NE.AND.EX UP0, UPT, UR5, URZ, UPT, UP0 ;  /* 0x000000ff0500728c */ /* 0x000fc8000bf05300 */
[----:B------:R-:W-:-:S04]  /*0430*/  UISETP.EQ.OR.EX UP2, UPT, UR9, URZ, !UP0, UP1 ;  /* 0x000000ff0900728c */ /* 0x000fc8000c742710 */
[----:B------:R-:W-:-:S06]  /*0440*/  UP2UR UR4, UPR, URZ, 0x4 ;  /* 0x00000004ff047883 */ /* 0x000fcc0008000000 */
[----:B------:R-:W-:Y:S01]  /*0450*/  MOV R86, UR4 ;  /* 0x0000000400567c02 */ /* 0x000fe20008000f00 */
[----:B------:R-:W-:Y:S06]  /*0460*/  BRA.U !UP2, `(.L_x_8) ;  /* 0x000000010a207547 */ /* 0x000fec000b800000 */
[----:B------:R-:W-:Y:S01]  /*0470*/  UISETP.NE.U32.AND UP1, UPT, UR8, URZ, UPT ;  /* 0x000000ff0800728c */ /* 0x000fe2000bf25070 */
[----:B-----5:R-:W-:Y:S01]  /*0480*/  FSETP.NEU.AND P0, PT, R41, RZ, PT ;  /* 0x000000ff2900720b */ /* 0x020fe20003f0d000 */
[----:B------:R-:W-:Y:S02]  /*0490*/  USEL UR4, URZ, 0xffffffff, UP0 ;  /* 0xffffffffff047887 */ /* 0x000fe40008000000 */
[----:B------:R-:W-:-:S10]  /*04a0*/  UISETP.NE.AND.EX UP1, UPT, UR9, URZ, UPT, UP1 ;  /* 0x000000ff0900728c */ /* 0x000fd4000bf25310 */
[----:B------:R-:W-:Y:S01]  /*04b0*/  VOTEU.ANY UP0, P0 ;  /* 0x0000000000ff7886 */ /* 0x000fe20000000100 */
[----:B------:R-:W-:-:S04]  /*04c0*/  @!UP1 USEL UR4, URZ, 0xffffffff, UP0 ;  /* 0xffffffffff049887 */ /* 0x000fc80008000000 */
[----:B------:R-:W-:-:S04]  /*04d0*/  ULOP3.LUT UR4, UR4, 0x1, URZ, 0xc0, !UPT ;  /* 0x0000000104047892 */ /* 0x000fc8000f8ec0ff */
[----:B------:R-:W-:-:S11]  /*04e0*/  UISETP.NE.U32.AND UP3, UPT, UR4, 0x1, UPT ;  /* 0x000000010400788c */ /* 0x000fd6000bf65070 */
.L_x_8:
[----:B-1----:R-:W1:Y:S01]  /*04f0*/  SHFL.IDX PT, R2, R85, RZ, 0x1f ;  /* 0x00001fff55027589 */ /* 0x002e6200000e0000 */
[----:B------:R-:W-:-:S04]  /*0500*/  UISETP.NE.AND UP0, UPT, UR17, 0x2, UPT ;  /* 0x000000021100788c */ /* 0x000fc8000bf05270 */
[----:B------:R-:W-:Y:S01]  /*0510*/  USEL UR38, URZ, 0x1, UP0 ;  /* 0x00000001ff267887 */ /* 0x000fe20008000000 */
[----:B-1----:R-:W-:-:S13]  /*0520*/  ISETP.NE.AND P0, PT, R2, RZ, PT ;  /* 0x000000ff0200720c */ /* 0x002fda0003f05270 */
[----:B------:R-:W-:Y:S05]  /*0530*/  @P0 BRA `(.L_x_9) ;  /* 0x0000000000600947 */ /* 0x000fea0003800000 */
[----:B------:R-:W1:Y:S01]  /*0540*/  S2UR UR4, SR_CgaCtaId ;  /* 0x00000000000479c3 */ /* 0x000e620000008800 */
[----:B------:R-:W-:Y:S01]  /*0550*/  UMOV UR5, 0x400 ;  /* 0x0000040000057882 */ /* 0x000fe20000000000 */
[----:B------:R-:W-:Y:S01]  /*0560*/  UMOV UR8, 0x1 ;  /* 0x0000000100087882 */ /* 0x000fe20000000000 */
[----:B------:R-:W-:Y:S01]  /*0570*/  UMOV UR6, 0x2 ;  /* 0x0000000200067882 */ /* 0x000fe20000000000 */
[----:B------:R-:W-:-:S04]  /*0580*/  UIADD3 UR8, UPT, UPT, -UR8, 0x100000, URZ ;  /* 0x0010000008087890 */ /* 0x000fc8000fffe1ff */
[----:B------:R-:W-:Y:S02]  /*0590*/  USHF.L.U32 UR9, UR8, 0xb, URZ ;  /* 0x0000000b08097899 */ /* 0x000fe400080006ff */
[----:B------:R-:W-:Y:S02]  /*05a0*/  USHF.L.U32 UR8, UR8, 0x1, URZ ;  /* 0x0000000108087899 */ /* 0x000fe400080006ff */
[----:B------:R-:W-:-:S04]  /*05b0*/  UIADD3 UR6, UPT, UPT, -UR6, 0x100000, URZ ;  /* 0x0010000006067890 */ /* 0x000fc8000fffe1ff */
[----:B------:R-:W-:Y:S02]  /*05c0*/  USHF.L.U32 UR7, UR6, 0xb, URZ ;  /* 0x0000000b06077899 */ /* 0x000fe400080006ff */
[----:B------:R-:W-:Y:S01]  /*05d0*/  USHF.L.U32 UR6, UR6, 0x1, URZ ;  /* 0x0000000106067899 */ /* 0x000fe200080006ff */
[----:B------:R-:W-:Y:S01]  /*05e0*/  ELECT P0, URZ, PT ;  /* 0x0000000000ff782f */ /* 0x000fe20003800000 */
[----:B-1----:R-:W-:Y:S01]  /*05f0*/  ULEA UR4, UR4, UR5, 0x18 ;  /* 0x0000000504047291 */ /* 0x002fe2000f8ec0ff */
[----:B------:R-:W1:Y:S11]  /*0600*/  FENCE.VIEW.ASYNC.S ;  /* 0x00000000000073c6 */ /* 0x000e760000000000 */
[----:B-1----:R1:W3:Y:S01]  /*0610*/  SYNCS.EXCH.64 URZ, [UR4], UR8 ;  /* 0x0000000804ff75b2 */ /* 0x0022e20008000100 */
[----:B------:R1:W4:Y:S01]  /*0620*/  SYNCS.EXCH.64 URZ, [UR4+0x28], UR6 ;  /* 0x0000280604ff75b2 */ /* 0x0003220008000100 */
[----:B------:R1:W1:Y:S01]  /*0630*/  SYNCS.EXCH.64 URZ, [UR4+0x8], UR8 ;  /* 0x0000080804ff75b2 */ /* 0x0002620008000100 */
[----:B------:R1:W1:Y:S01]  /*0640*/  SYNCS.EXCH.64 URZ, [UR4+0x30], UR6 ;  /* 0x0000300604ff75b2 */ /* 0x0002620008000100 */
[----:B------:R1:W1:Y:S01]  /*0650*/  SYNCS.EXCH.64 URZ, [UR4+0x10], UR8 ;  /* 0x0000100804ff75b2 */ /* 0x0002620008000100 */
[----:B------:R1:W1:Y:S01]  /*0660*/  SYNCS.EXCH.64 URZ, [UR4+0x38], UR6 ;  /* 0x0000380604ff75b2 */ /* 0x0002620008000100 */
[----:B------:R1:W1:Y:S01]  /*0670*/  SYNCS.EXCH.64 URZ, [UR4+0x18], UR8 ;  /* 0x0000180804ff75b2 */ /* 0x0002620008000100 */
[----:B------:R1:W1:Y:S01]  /*0680*/  SYNCS.EXCH.64 URZ, [UR4+0x40], UR6 ;  /* 0x0000400604ff75b2 */ /* 0x0002620008000100 */
[----:B------:R1:W1:Y:S01]  /*0690*/  SYNCS.EXCH.64 URZ, [UR4+0x20], UR8 ;  /* 0x0000200804ff75b2 */ /* 0x0002620008000100 */
[----:B------:R1:W1:Y:S01]  /*06a0*/  SYNCS.EXCH.64 URZ, [UR4+0x48], UR6 ;  /* 0x0000480604ff75b2 */ /* 0x0002620008000100 */
[----:B------:R-:W-:Y:S01]  /*06b0*/  NOP ;  /* 0x0000000000007918 */ /* 0x000fe20000000000 */
.L_x_9:
[----:B------:R-:W2:Y:S01]  /*06c0*/  SHFL.IDX PT, R2, R85, RZ, 0x1f ;  /* 0x00001fff55027589 */ /* 0x000ea200000e0000 */
[----:B------:R-:W-:Y:S01]  /*06d0*/  NOP ;  /* 0x0000000000007918 */ /* 0x000fe20000000000 */
[----:B--2---:R-:W-:-:S13]  /*06e0*/  ISETP.NE.AND P0, PT, R2, 0x1, PT ;  /* 0x000000010200780c */ /* 0x004fda0003f05270 */
[----:B------:R-:W-:Y:S05]  /*06f0*/  @P0 BRA `(.L_x_10) ;  /* 0x0000000000480947 */ /* 0x000fea0003800000 */
[----:B-1----:R-:W1:Y:S01]  /*0700*/  S2UR UR4, SR_CgaCtaId ;  /* 0x00000000000479c3 */ /* 0x002e620000008800 */
        /* <DEDUP_REMOVED lines=12> */
[----:B-1----:R2:W1:Y:S01]  /*07d0*/  SYNCS.EXCH.64 URZ, [UR4+0x50], UR8 ;  /* 0x0000500804ff75b2 */ /* 0x0024620008000100 */
[----:B------:R2:W1:Y:S01]  /*07e0*/  SYNCS.EXCH.64 URZ, [UR4+0x60], UR6 ;  /* 0x0000600604ff75b2 */ /* 0x0004620008000100 */
[----:B------:R2:W1:Y:S01]  /*07f0*/  SYNCS.EXCH.64 URZ, [UR4+0x58], UR8 ;  /* 0x0000580804ff75b2 */ /* 0x0004620008000100 */
[----:B------:R2:W1:Y:S02]  /*0800*/  SYNCS.EXCH.64 URZ, [UR4+0x68], UR6 ;  /* 0x0000680604ff75b2 */ /* 0x0004640008000100 */
[----:B--2---:R-:W-:Y:S01]  /*0810*/  NOP ;  /* 0x0000000000007918 */ /* 0x004fe20000000000 */
.L_x_10:
[----:B------:R-:W2:Y:S01]  /*0820*/  SHFL.IDX PT, R2, R85, RZ, 0x1f ;  /* 0x00001fff55027589 */ /* 0x000ea200000e0000 */
[----:B------:R-:W-:Y:S01]  /*0830*/  NOP ;  /* 0x0000000000007918 */ /* 0x000fe20000000000 */
[----:B--2---:R-:W-:-:S13]  /*0840*/  ISETP.NE.AND P0, PT, R2, 0x3, PT ;  /* 0x000000030200780c */ /* 0x004fda0003f05270 */
[----:B------:R-:W-:Y:S05]  /*0850*/  @P0 BRA `(.L_x_11) ;  /* 0x0000000000300947 */ /* 0x000fea0003800000 */
[----:B-1----:R-:W1:Y:S01]  /*0860*/  S2UR UR6, SR_CgaCtaId ;  /* 0x00000000000679c3 */ /* 0x002e620000008800 */
[----:B------:R-:W-:Y:S01]  /*0870*/  UMOV UR4, 0x400 ;  /* 0x0000040000047882 */ /* 0x000fe20000000000 */
[----:B------:R-:W-:Y:S01]  /*0880*/  UMOV UR5, 0x20 ;  /* 0x0000002000057882 */ /* 0x000fe20000000000 */
[----:B------:R-:W-:Y:S01]  /*0890*/  ELECT P0, URZ, PT ;  /* 0x0000000000ff782f */ /* 0x000fe20003800000 */
[----:B-1----:R-:W-:Y:S02]  /*08a0*/  ULEA UR6, UR6, UR4, 0x18 ;  /* 0x0000000406067291 */ /* 0x002fe4000f8ec0ff */
[----:B------:R-:W-:-:S04]  /*08b0*/  UIADD3 UR4, UPT, UPT, -UR5, 0x100000, URZ ;  /* 0x0010000005047890 */ /* 0x000fc8000fffe1ff */
[----:B------:R-:W-:Y:S02]  /*08c0*/  USHF.L.U32 UR5, UR4, 0xb, URZ ;  /* 0x0000000b04057899 */ /* 0x000fe400080006ff */
[----:B------:R-:W-:Y:S01]  /*08d0*/  USHF.L.U32 UR4, UR4, 0x1, URZ ;  /* 0x0000000104047899 */ /* 0x000fe200080006ff */
[----:B------:R-:W1:Y:S11]  /*08e0*/  FENCE.VIEW.ASYNC.S ;  /* 0x00000000000073c6 */ /* 0x000e760000000000 */
[----:B-1----:R2:W1:Y:S01]  /*08f0*/  SYNCS.EXCH.64 URZ, [UR6+0x70], UR4 ;  /* 0x0000700406ff75b2 */ /* 0x0024620008000100 */
[----:B------:R2:W1:Y:S02]  /*0900*/  SYNCS.EXCH.64 URZ, [UR6+0x78], UR4 ;  /* 0x0000780406ff75b2 */ /* 0x0004640008000100 */
[----:B--2---:R-:W-:Y:S01]  /*0910*/  NOP ;  /* 0x0000000000007918 */ /* 0x004fe20000000000 */
.L_x_11:
[----:B------:R-:W2:Y:S01]  /*0920*/  SHFL.IDX PT, R2, R85, RZ, 0x1f ;  /* 0x00001fff55027589 */ /* 0x000ea200000e0000 */
[----:B------:R-:W-:Y:S01]  /*0930*/  NOP ;  /* 0x0000000000007918 */ /* 0x000fe20000000000 */
[----:B--2---:R-:W-:-:S13]  /*0940*/  ISETP.NE.AND P0, PT, R2, 0x4, PT ;  /* 0x000000040200780c */ /* 0x004fda0003f05270 */
[----:B------:R-:W-:Y:S05]  /*0950*/  @P0 BRA `(.L_x_12) ;  /* 0x00000000004c0947 */ /* 0x000fea0003800000 */
[----:B-1----:R-:W1:Y:S01]  /*0960*/  S2UR UR6, SR_CgaCtaId ;  /* 0x00000000000679c3 */ /* 0x002e620000008800 */
[----:B------:R-:W-:Y:S01]  /*0970*/  UMOV UR4, 0x1e0 ;  /* 0x000001e000047882 */ /* 0x000fe20000000000 */
[----:B------:R-:W-:Y:S01]  /*0980*/  UMOV UR5, 0x400 ;  /* 0x0000040000057882 */ /* 0x000fe20000000000 */
[----:B------:R-:W-:Y:S01]  /*0990*/  USEL UR4, UR4, 0x1a0, UP3 ;  /* 0x000001a004047887 */ /* 0x000fe20009800000 */
[----:B------:R-:W-:Y:S01]  /*09a0*/  UMOV UR8, 0x1 ;  /* 0x0000000100087882 */ /* 0x000fe20000000000 */
[----:B------:R-:W-:Y:S01]  /*09b0*/  ELECT P0, URZ, PT ;  /* 0x0000000000ff782f */ /* 0x000fe20003800000 */
[----:B------:R-:W-:-:S04]  /*09c0*/  UIADD3 UR8, UPT, UPT, -UR8, 0x100000, URZ ;  /* 0x0010000008087890 */ /* 0x000fc8000fffe1ff */
[----:B------:R-:W-:Y:S02]  /*09d0*/  USHF.L.U32 UR9, UR8, 0xb, URZ ;  /* 0x0000000b08097899 */ /* 0x000fe400080006ff */
[----:B------:R-:W-:Y:S02]  /*09e0*/  USHF.L.U32 UR8, UR8, 0x1, URZ ;  /* 0x0000000108087899 */ /* 0x000fe400080006ff */
[----:B-1----:R-:W-:Y:S02]  /*09f0*/  ULEA UR6, UR6, UR5, 0x18 ;  /* 0x0000000506067291 */ /* 0x002fe4000f8ec0ff */
[----:B------:R-:W-:-:S04]  /*0a00*/  UIADD3 UR4, UPT, UPT, -UR4, 0x100000, URZ ;  /* 0x0010000004047890 */ /* 0x000fc8000fffe1ff */
[----:B------:R-:W-:Y:S02]  /*0a10*/  USHF.L.U32 UR5, UR4, 0xb, URZ ;  /* 0x0000000b04057899 */ /* 0x000fe400080006ff */
[----:B------:R-:W-:Y:S01]  /*0a20*/  USHF.L.U32 UR4, UR4, 0x1, URZ ;  /* 0x0000000104047899 */ /* 0x000fe200080006ff */
[----:B------:R-:W1:Y:S03]  /*0a30*/  FENCE.VIEW.ASYNC.S ;  /* 0x00000000000073c6 */ /* 0x000e660000000000 */
[----:B-1----:R2:W1:Y:S08]  /*0a40*/  SYNCS.EXCH.64 URZ, [UR6+0x80], UR8 ;  /* 0x0000800806ff75b2 */ /* 0x0024700008000100 */
[----:B------:R2:W1:Y:S01]  /*0a50*/  SYNCS.EXCH.64 URZ, [UR6+0x90], UR4 ;  /* 0x0000900406ff75b2 */ /* 0x0004620008000100 */
[----:B------:R2:W1:Y:S01]  /*0a60*/  SYNCS.EXCH.64 URZ, [UR6+0x88], UR8 ;  /* 0x0000880806ff75b2 */ /* 0x0004620008000100 */
[----:B------:R2:W1:Y:S02]  /*0a70*/  SYNCS.EXCH.64 URZ, [UR6+0x98], UR4 ;  /* 0x0000980406ff75b2 */ /* 0x0004640008000100 */
[----:B--2---:R-:W-:Y:S01]  /*0a80*/  NOP ;  /* 0x0000000000007918 */ /* 0x004fe20000000000 */
.L_x_12:
        /* <DEDUP_REMOVED lines=20> */
[----:B------:R2:W1:Y:S01]  /*0bd0*/  SYNCS.EXCH.64 URZ, [UR4+0xc8], UR6 ;  /* 0x0000c80604ff75b2 */ /* 0x0004620008000100 */
[----:B------:R2:W1:Y:S01]  /*0be0*/  SYNCS.EXCH.64 URZ, [UR4+0xb0], UR8 ;  /* 0x0000b00804ff75b2 */ /* 0x0004620008000100 */
[----:B------:R2:W1:Y:S01]  /*0bf0*/  SYNCS.EXCH.64 URZ, [UR4+0xd0], UR6 ;  /* 0x0000d00604ff75b2 */ /* 0x0004620008000100 */
[----:B------:R2:W1:Y:S01]  /*0c00*/  SYNCS.EXCH.64 URZ, [UR4+0xb8], UR8 ;  /* 0x0000b80804ff75b2 */ /* 0x0004620008000100 */
[----:B------:R2:W1:Y:S02]  /*0c10*/  SYNCS.EXCH.64 URZ, [UR4+0xd8], UR6 ;  /* 0x0000d80604ff75b2 */ /* 0x0004640008000100 */
[----:B--2---:R-:W-:Y:S01]  /*0c20*/  NOP ;  /* 0x0000000000007918 */ /* 0x004fe20000000000 */
.L_x_13:
[----:B------:R-:W2:Y:S01]  /*0c30*/  SHFL.IDX PT, R2, R85, RZ, 0x1f ;  /* 0x00001fff55027589 */ /* 0x000ea200000e0000 */
[----:B------:R-:W-:Y:S01]  /*0c40*/  NOP ;  /* 0x0000000000007918 */ /* 0x000fe20000000000 */
[----:B--2---:R-:W-:-:S13]  /*0c50*/  ISETP.NE.AND P0, PT, R2, 0x3, PT ;  /* 0x000000030200780c */ /* 0x004fda0003f05270 */
[----:B------:R-:W-:Y:S05]  /*0c60*/  @P0 BRA `(.L_x_14) ;  /* 0x0000000000380947 */ /* 0x000fea0003800000 */
[----:B------:R-:W2:Y:S01]  /*0c70*/  S2UR UR5, SR_CgaCtaId ;  /* 0x00000000000579c3 */ /* 0x000ea20000008800 */
[----:B-1----:R-:W-:Y:S01]  /*0c80*/  UMOV UR4, 0x400 ;  /* 0x0000040000047882 */ /* 0x002fe20000000000 */
[----:B------:R-:W-:Y:S01]  /*0c90*/  UMOV UR6, 0x20 ;  /* 0x0000002000067882 */ /* 0x000fe20000000000 */
[----:B------:R-:W-:Y:S01]  /*0ca0*/  ELECT P0, URZ, PT ;  /* 0x0000000000ff782f */ /* 0x000fe20003800000 */
[----:B------:R-:W-:-:S04]  /*0cb0*/  UIADD3 UR6, UPT, UPT, -UR6, 0x100000, URZ ;  /* 0x0010000006067890 */ /* 0x000fc8000fffe1ff */
[----:B------:R-:W-:Y:S02]  /*0cc0*/  USHF.L.U32 UR7, UR6, 0xb, URZ ;  /* 0x0000000b06077899 */ /* 0x000fe400080006ff */
[----:B------:R-:W-:Y:S02]  /*0cd0*/  USHF.L.U32 UR6, UR6, 0x1, URZ ;  /* 0x0000000106067899 */ /* 0x000fe400080006ff */
[----:B--2---:R-:W-:Y:S01]  /*0ce0*/  ULEA UR4, UR5, UR4, 0x18 ;  /* 0x0000000405047291 */ /* 0x004fe2000f8ec0ff */
[----:B------:R-:W1:Y:S11]  /*0cf0*/  FENCE.VIEW.ASYNC.S ;  /* 0x00000000000073c6 */ /* 0x000e760000000000 */
[----:B-1----:R2:W1:Y:S01]  /*0d00*/  SYNCS.EXCH.64 URZ, [UR4+0xe0], UR6 ;  /* 0x0000e00604ff75b2 */ /* 0x0024620008000100 */
[----:B------:R2:W1:Y:S01]  /*0d10*/  SYNCS.EXCH.64 URZ, [UR4+0xf0], UR6 ;  /* 0x0000f00604ff75b2 */ /* 0x0004620008000100 */
[----:B------:R2:W1:Y:S01]  /*0d20*/  SYNCS.EXCH.64 URZ, [UR4+0xe8], UR6 ;  /* 0x0000e80604ff75b2 */ /* 0x0004620008000100 */
[----:B------:R2:W1:Y:S02]  /*0d30*/  SYNCS.EXCH.64 URZ, [UR4+0xf8], UR6 ;  /* 0x0000f80604ff75b2 */ /* 0x0004640008000100 */
[----:B--2---:R-:W-:Y:S01]  /*0d40*/  NOP ;  /* 0x0000000000007918 */ /* 0x004fe20000000000 */
.L_x_14:
[----:B-1----:R-:W1:Y:S01]  /*0d50*/  LDCU UR4, c[0x0][0x36c] ;  /* 0x00006d80ff0477ac */ /* 0x002e620008000800 */
[----:B------:R-:W-:Y:S01]  /*0d60*/  ISETP.NE.OR P3, PT, R0, 0x2, !P3 ;  /* 0x000000020000780c */ /* 0x000fe20005f65670 */
[----:B------:R-:W-:Y:S01]  /*0d70*/  NOP ;  /* 0x0000000000007918 */ /* 0x000fe20000000000 */
[----:B------:R-:W-:Y:S01]  /*0d80*/  LOP3.LUT R0, R93, 0x1f, RZ, 0xc0, !PT ;  /* 0x0000001f5d007812 */ /* 0x000fe200078ec0ff */
[----:B------:R-:W-:Y:S02]  /*0d90*/  UISETP.NE.AND UP4, UPT, UR17, URZ, UPT ;  /* 0x000000ff1100728c */ /* 0x000fe4000bf85270 */
[----:B-1----:R-:W-:-:S09]  /*0da0*/  UISETP.EQ.U32.AND UP5, UPT, UR4, 0x1, UPT ;  /* 0x000000010400788c */ /* 0x002fd2000bfa2070 */
[----:B------:R-:W-:Y:S05]  /*0db0*/  BRA.U !UP5, `(.L_x_15) ;  /* 0x000000010d087547 */ /* 0x000fea000b800000 */
[----:B---34-:R-:W-:Y:S01]  /*0dc0*/  UCGABAR_ARV ;  /* 0x00000000000079c7 */ /* 0x018fe20008000000 */
[----:B------:R-:W-:Y:S05]  /*0dd0*/  BRA `(.L_x_16) ;  /* 0x0000000000047947 */ /* 0x000fea0003800000 */
.L_x_15:
[----:B---34-:R-:W-:Y:S01]  /*0de0*/  NOP ;  /* 0x0000000000007918 */ /* 0x018fe20000000000 */
.L_x_16:
[----:B------:R-:W1:Y:S01]  /*0df0*/  S2UR UR7, SR_CTAID.X ;  /* 0x00000000000779c3 */ /* 0x000e620000002500 */
[----:B------:R-:W-:-:S05]  /*0e00*/  CS2R.32 R3, SR_CgaSize ;  /* 0x0000000000037805 */ /* 0x000fca0000008a00 */
[----:B------:R-:W-:-:S05]  /*0e10*/  IMAD R3, R3, -0xa0, RZ ;  /* 0xffffff6003037824 */ /* 0x000fca00078e02ff */
[----:B------:R-:W-:-:S14]  /*0e20*/  R2UR UR5, R3 ;  /* 0x00000000030572ca */ /* 0x000fdc00000e0000 */
[----:B------:R-:W2:Y:S01]  /*0e30*/  LDCU UR5, c[0x0][UR5+0x2b0] ;  /* 0x00005600050577ac */ /* 0x000ea20008000800 */
[----:B------:R-:W-:-:S05]  /*0e40*/  CS2R.32 R3, SR_CgaSize ;  /* 0x0000000000037805 */ /* 0x000fca0000008a00 */
[----:B------:R-:W-:-:S05]  /*0e50*/  IMAD R3, R3, -0xa0, RZ ;  /* 0xffffff6003037824 */ /* 0x000fca00078e02ff */
[----:B------:R-:W-:-:S14]  /*0e60*/  R2UR UR4, R3 ;  /* 0x00000000030472ca */ /* 0x000fdc00000e0000 */
[----:B------:R-:W3:Y:S01]  /*0e70*/  LDCU UR4, c[0x0][UR4+0x2b4] ;  /* 0x00005680040477ac */ /* 0x000ee20008000800 */
[----:B------:R-:W4:Y:S01]  /*0e80*/  S2UR UR8, SR_CTAID.Y ;  /* 0x00000000000879c3 */ /* 0x000f220000002600 */
[----:B------:R-:W3:Y:S01]  /*0e90*/  LDCU UR21, c[0x0][0xb24] ;  /* 0x00016480ff1577ac */ /* 0x000ee20008000800 */
[----:B------:R-:W-:-:S05]  /*0ea0*/  CS2R.32 R3, SR_CgaSize ;  /* 0x0000000000037805 */ /* 0x000fca0000008a00 */
[----:B------:R-:W-:-:S05]  /*0eb0*/  IMAD R3, R3, -0xa0, RZ ;  /* 0xffffff6003037824 */ /* 0x000fca00078e02ff */
[----:B------:R-:W-:-:S14]  /*0ec0*/  R2UR UR62, R3 ;  /* 0x00000000033e72ca */ /* 0x000fdc00000e0000 */
[----:B------:R-:W4:Y:S01]  /*0ed0*/  LDCU UR62, c[0x0][UR62+0x2a0] ;  /* 0x000054003e3e77ac */ /* 0x000f220008000800 */
[----:B------:R-:W4:Y:S01]  /*0ee0*/  S2UR UR9, SR_CgaCtaId ;  /* 0x00000000000979c3 */ /* 0x000f220000008800 */
[----:B------:R-:W-:-:S05]  /*0ef0*/  CS2R.32 R3, SR_CgaSize ;  /* 0x0000000000037805 */ /* 0x000fca0000008a00 */
[----:B------:R-:W-:-:S05]  /*0f00*/  IMAD R3, R3, -0xa0, RZ ;  /* 0xffffff6003037824 */ /* 0x000fca00078e02ff */
[----:B------:R-:W-:-:S14]  /*0f10*/  R2UR UR59, R3 ;  /* 0x00000000033b72ca */ /* 0x000fdc00000e0000 */
[----:B------:R-:W4:Y:S01]  /*0f20*/  LDCU UR59, c[0x0][UR59+0x2a4] ;  /* 0x000054803b3b77ac */ /* 0x000f220008000800 */
[----:B------:R-:W4:Y:S01]  /*0f30*/  LDCU UR42, c[0x0][0xb24] ;  /* 0x00016480ff2a77ac */ /* 0x000f220008000800 */
[----:B-1----:R-:W-:Y:S01]  /*0f40*/  I2FP.F32.U32 R3, UR7 ;  /* 0x0000000700037c45 */ /* 0x002fe20008201000 */
[----:B------:R-:W1:Y:S01]  /*0f50*/  S2UR UR36, SR_CTAID.Z ;  /* 0x00000000002479c3 */ /* 0x000e620000002700 */
[----:B------:R-:W1:Y:S03]  /*0f60*/  LDCU UR27, c[0x0][0xb30] ;  /* 0x00016600ff1b77ac */ /* 0x000e660008000800 */
[----:B--2---:R-:W-:Y:S01]  /*0f70*/  FMUL R3, R3, UR5 ;  /* 0x0000000503037c20 */ /* 0x004fe20008400000 */
[----:B---3--:R-:W-:Y:S01]  /*0f80*/  UISETP.GE.AND UP2, UPT, UR21, 0x1, UPT ;  /* 0x000000011500788c */ /* 0x008fe2000bf46270 */
[----:B----4-:R-:W-:Y:S01]  /*0f90*/  I2FP.F32.U32 R2, UR8 ;  /* 0x0000000800027c45 */ /* 0x010fe20008201000 */
[----:B------:R-:W-:Y:S01]  /*0fa0*/  UMOV UR16, UR7 ;  /* 0x0000000700107c82 */ /* 0x000fe20008000000 */
[----:B------:R-:W-:-:S02]  /*0fb0*/  UMOV UR20, UR8 ;  /* 0x0000000800147c82 */ /* 0x000fc40008000000 */
[----:B------:R-:W2:Y:S01]  /*0fc0*/  F2I.U32.TRUNC.NTZ R3, R3 ;  /* 0x0000000300037305 */ /* 0x000ea2000020f000 */
[----:B------:R-:W-:Y:S01]  /*0fd0*/  FMUL R2, R2, UR4 ;  /* 0x0000000402027c20 */ /* 0x000fe20008400000 */
[----:B------:R-:W-:-:S06]  /*0fe0*/  USHF.L.U32 UR28, UR9, 0xb, URZ ;  /* 0x0000000b091c7899 */ /* 0x000fcc00080006ff */
[----:B------:R-:W3:Y:S01]  /*0ff0*/  F2I.U32.TRUNC.NTZ R2, R2 ;  /* 0x0000000200027305 */ /* 0x000ee2000020f000 */
[----:B--2---:R-:W-:Y:S02]  /*1000*/  R2UR UR4, R3 ;  /* 0x00000000030472ca */ /* 0x004fe400000e0000 */
[----:B---3--:R-:W-:Y:S02]  /*1010*/  R2UR UR6, R2 ;  /* 0x00000000020672ca */ /* 0x008fe400000e0000 */
[----:B------:R-:W-:-:S09]  /*1020*/  PRMT R2, RZ, 0x7610, R2 ;  /* 0x00007610ff027816 */ /* 0x000fd20000000002 */
[----:B------:R-:W-:-:S04]  /*1030*/  UIADD3 UR5, UPT, UPT, -UR4, URZ, URZ ;  /* 0x000000ff04057290 */ /* 0x000fc8000fffe1ff */
[----:B------:R-:W-:Y:S02]  /*1040*/  UIMAD UR62, UR62, UR5, UR7 ;  /* 0x000000053e3e72a4 */ /* 0x000fe4000f8e0207 */
[----:B------:R-:W-:-:S04]  /*1050*/  UIADD3 UR4, UPT, UPT, -UR6, URZ, URZ ;  /* 0x000000ff06047290 */ /* 0x000fc8000fffe1ff */
[----:B------:R-:W-:Y:S01]  /*1060*/  UIMAD UR59, UR59, UR4, UR8 ;  /* 0x000000043b3b72a4 */ /* 0x000fe2000f8e0208 */
[----:B-1----:R-:W-:Y:S11]  /*1070*/  BRA.U UP4, `(.L_x_17) ;  /* 0x0000000104247547 */ /* 0x002ff6000b800000 */
[----:B------:R-:W-:Y:S02]  /*1080*/  UISETP.NE.AND UP0, UPT, UR59, URZ, UPT ;  /* 0x000000ff3b00728c */ /* 0x000fe4000bf05270 */
[----:B------:R-:W-:Y:S02]  /*1090*/  UISETP.NE.AND UP1, UPT, UR59, 0x1, UPT ;  /* 0x000000013b00788c */ /* 0x000fe4000bf25270 */
[----:B------:R-:W-:Y:S02]  /*10a0*/  UISETP.EQ.OR UP0, UPT, UR62, URZ, !UP0 ;  /* 0x000000ff3e00728c */ /* 0x000fe4000c702670 */
[----:B------:R-:W-:Y:S02]  /*10b0*/  USEL UR4, URZ, 0x2, UP1 ;  /* 0x00000002ff047887 */ /* 0x000fe40008800000 */
[----:B------:R-:W-:Y:S02]  /*10c0*/  USEL UR5, URZ, 0x1, !UP0 ;  /* 0x00000001ff057887 */ /* 0x000fe4000c000000 */
[----:B------:R-:W-:-:S04]  /*10d0*/  UISETP.NE.AND UP0, UPT, UR62, URZ, UPT ;  /* 0x000000ff3e00728c */ /* 0x000fc8000bf05270 */
[----:B------:R-:W-:-:S04]  /*10e0*/  USEL UR4, UR4, 0x2, UP0 ;  /* 0x0000000204047887 */ /* 0x000fc80008000000 */
[----:B------:R-:W-:-:S06]  /*10f0*/  UIADD3 UR4, UPT, UPT, UR5, UR4, URZ ;  /* 0x0000000405047290 */ /* 0x000fcc000fffe0ff */
[----:B------:R-:W-:Y:S02]  /*1100*/  MOV R2, UR4 ;  /* 0x0000000400027c02 */ /* 0x000fe40008000f00 */
.L_x_17:
[----:B------:R-:W-:Y:S05]  /*1110*/  BRA.U !UP2, `(.L_x_18) ;  /* 0x000000010ad47547 */ /* 0x000fea000b800000 */
[----:B------:R-:W1:Y:S01]  /*1120*/  LDCU.128 UR12, c[0x0][0xb10] ;  /* 0x00016200ff0c77ac */ /* 0x000e620008000c00 */
[----:B------:R-:W2:Y:S01]  /*1130*/  LDCU UR6, c[0x0][0x370] ;  /* 0x00006e00ff0677ac */ /* 0x000ea20008000800 */
[----:B------:R-:W3:Y:S01]  /*1140*/  LDCU UR5, c[0x0][0x374] ;  /* 0x00006e80ff0577ac */ /* 0x000ee20008000800 */
[----:B------:R-:W4:Y:S01]  /*1150*/  LDCU UR26, c[0x0][0xb0c] ;  /* 0x00016180ff1a77ac */ /* 0x000f220008000800 */
[----:B------:R-:W4:Y:S01]  /*1160*/  LDCU UR4, c[0x0][0xb20] ;  /* 0x00016400ff0477ac */ /* 0x000f220008000800 */
[----:B------:R-:W4:Y:S01]  /*1170*/  LDCU.64 UR8, c[0x0][0xb28] ;  /* 0x00016500ff0877ac */ /* 0x000f220008000a00 */
[----:B-1----:R-:W-:Y:S02]  /*1180*/  UISETP.NE.AND UP0, UPT, UR14, 0x1, UPT ;  /* 0x000000010e00788c */ /* 0x002fe4000bf05270 */
[----:B---3--:R-:W-:Y:S02]  /*1190*/  UIMAD.WIDE.U32 UR10, UR5, UR15, URZ ;  /* 0x0000000f050a72a5 */ /* 0x008fe4000f8e00ff */
[----:B--2---:R-:W-:-:S02]  /*11a0*/  UIMAD.WIDE.U32 UR22, UR6, UR12, URZ ;  /* 0x0000000c061672a5 */ /* 0x004fc4000f8e00ff */
[----:B----4-:R-:W-:Y:S02]  /*11b0*/  UISETP.NE.AND UP1, UPT, UR26, 0x1, UPT ;  /* 0x000000011a00788c */ /* 0x010fe4000bf25270 */
[----:B------:R-:W-:Y:S01]  /*11c0*/  UISETP.NE.AND UP2, UPT, UR21, 0x1, UPT ;  /* 0x000000011500788c */ /* 0x000fe2000bf45270 */
[----:B------:R-:W-:Y:S02]  /*11d0*/  UMOV UR10, UR11 ;  /* 0x0000000b000a7c82 */ /* 0x000fe40008000000 */
[----:B------:R-:W-:Y:S01]  /*11e0*/  UMOV UR22, UR23 ;  /* 0x0000001700167c82 */ /* 0x000fe20008000000 */
[----:B------:R-:W-:Y:S02]  /*11f0*/  @UP0 USHF.R.U32.HI UR5, URZ, UR4, UR10 ;  /* 0x00000004ff050299 */ /* 0x000fe4000801160a */
[----:B------:R-:W-:Y:S02]  /*1200*/  UIMAD.WIDE.U32 UR24, UR20, UR15, URZ ;  /* 0x0000000f141872a5 */ /* 0x000fe4000f8e00ff */
[----:B------:R-:W-:-:S02]  /*1210*/  UIMAD.WIDE.U32 UR10, UR5, UR8, URZ ;  /* 0x00000008050a72a5 */ /* 0x000fc4000f8e00ff */
[----:B------:R-:W-:Y:S02]  /*1220*/  @UP1 USHF.R.U32.HI UR6, URZ, UR13, UR22 ;  /* 0x0000000dff061299 */ /* 0x000fe40008011616 */
[----:B------:R-:W-:Y:S02]  /*1230*/  UIMAD.WIDE.U32 UR18, UR16, UR12, URZ ;  /* 0x0000000c101272a5 */ /* 0x000fe4000f8e00ff */
[----:B------:R-:W-:Y:S01]  /*1240*/  UIMAD.WIDE.U32 UR22, UR6, UR8, URZ ;  /* 0x00000008061672a5 */ /* 0x000fe2000f8e00ff */
[----:B------:R-:W-:Y:S01]  /*1250*/  UMOV UR24, UR25 ;  /* 0x0000001900187c82 */ /* 0x000fe20008000000 */
[----:B------:R-:W-:Y:S01]  /*1260*/  UMOV UR10, UR11 ;  /* 0x0000000b000a7c82 */ /* 0x000fe20008000000 */
[----:B------:R-:W-:Y:S02]  /*1270*/  USHF.R.U32.HI UR24, URZ, UR4, UR24 ;  /* 0x00000004ff187299 */ /* 0x000fe40008011618 */
[----:B------:R-:W-:Y:S02]  /*1280*/  @UP2 USHF.R.U32.HI UR5, URZ, UR9, UR10 ;  /* 0x00000009ff052299 */ /* 0x000fe4000801160a */
[----:B------:R-:W-:Y:S01]  /*1290*/  UMOV UR7, UR23 ;  /* 0x0000001700077c82 */ /* 0x000fe20008000000 */
[----:B------:R-:W-:Y:S01]  /*12a0*/  UMOV UR18, UR19 ;  /* 0x0000001300127c82 */ /* 0x000fe20008000000 */
[----:B------:R-:W-:-:S02]  /*12b0*/  @UP2 USHF.R.U32.HI UR6, URZ, UR9, UR7 ;  /* 0x00000009ff062299 */ /* 0x000fc40008011607 */
[----:B------:R-:W-:Y:S02]  /*12c0*/  USHF.R.U32.HI UR13, URZ, UR13, UR18 ;  /* 0x0000000dff0d7299 */ /* 0x000fe40008011612 */
[----:B------:R-:W-:Y:S02]  /*12d0*/  USEL UR4, UR20, UR24, !UP0 ;  /* 0x0000001814047287 */ /* 0x000fe4000c000000 */
[----:B------:R-:W-:Y:S02]  /*12e0*/  UIMAD UR7, UR5, UR21, URZ ;  /* 0x00000015050772a4 */ /* 0x000fe4000f8e02ff */
[----:B------:R-:W-:Y:S02]  /*12f0*/  USEL UR5, UR16, UR13, !UP1 ;  /* 0x0000000d10057287 */ /* 0x000fe4000c800000 */
[----:B------:R-:W-:Y:S02]  /*1300*/  UIMAD UR12, UR6, UR21, URZ ;  /* 0x00000015060c72a4 */ /* 0x000fe4000f8e02ff */
[----:B------:R-:W-:-:S02]  /*1310*/  UISETP.GE.AND UP0, UPT, UR4, UR7, UPT ;  /* 0x000000070400728c */ /* 0x000fc4000bf06270 */
[----:B------:R-:W-:Y:S02]  /*1320*/  UIMAD.WIDE.U32 UR10, UR4, UR8, URZ ;  /* 0x00000008040a72a5 */ /* 0x000fe4000f8e00ff */
[----:B------:R-:W-:Y:S02]  /*1330*/  UISETP.GE.OR UP0, UPT, UR5, UR12, UP0 ;  /* 0x0000000c0500728c */ /* 0x000fe40008706670 */
[----:B------:R-:W-:Y:S02]  /*1340*/  UIMAD.WIDE.U32 UR12, UR5, UR8, URZ ;  /* 0x00000008050c72a5 */ /* 0x000fe4000f8e00ff */
[----:B------:R-:W-:Y:S01]  /*1350*/  UIADD3 UR10, UPT, UPT, -UR4, URZ, URZ ;  /* 0x000000ff040a7290 */ /* 0x000fe2000fffe1ff */
[----:B------:R-:W-:Y:S01]  /*1360*/  UMOV UR8, UR11 ;  /* 0x0000000b00087c82 */ /* 0x000fe20008000000 */
[----:B------:R-:W-:Y:S02]  /*1370*/  UIADD3 UR11, UPT, UPT, -UR5, URZ, URZ ;  /* 0x000000ff050b7290 */ /* 0x000fe4000fffe1ff */
[----:B------:R-:W-:-:S03]  /*1380*/  USHF.R.U32.HI UR8, URZ, UR9, UR8 ;  /* 0x00000009ff087299 */ /* 0x000fc60008011608 */
[----:B------:R-:W-:Y:S01]  /*1390*/  @!UP0 UMOV UR7, UR13 ;  /* 0x0000000d00078c82 */ /* 0x000fe20008000000 */
[----:B------:R-:W-:Y:S02]  /*13a0*/  UIMAD UR20, UR14, UR10, UR20 ;  /* 0x0000000a0e1472a4 */ /* 0x000fe4000f8e0214 */
[----:B------:R-:W-:Y:S02]  /*13b0*/  USEL UR8, UR4, UR8, !UP2 ;  /* 0x0000000804087287 */ /* 0x000fe4000d000000 */
[----:B------:R-:W-:Y:S02]  /*13c0*/  @!UP0 USHF.R.U32.HI UR7, URZ, UR9, UR7 ;  /* 0x00000009ff078299 */ /* 0x000fe40008011607 */
[----:B------:R-:W-:Y:S02]  /*13d0*/  UIADD3 UR9, UPT, UPT, -UR8, URZ, URZ ;  /* 0x000000ff08097290 */ /* 0x000fe4000fffe1ff */
[----:B------:R-:W-:Y:S02]  /*13e0*/  @!UP0 USEL UR7, UR5, UR7, !UP2 ;  /* 0x0000000705078287 */ /* 0x000fe4000d000000 */
[----:B------:R-:W-:-:S02]  /*13f0*/  UIMAD UR9, UR21, UR9, UR4 ;  /* 0x00000009150972a4 */ /* 0x000fc4000f8e0204 */
[----:B------:R-:W-:Y:S02]  /*1400*/  @!UP0 UIADD3 UR8, UPT, UPT, UR8, -UR7, URZ ;  /* 0x8000000708088290 */ /* 0x000fe4000fffe0ff */
[----:B------:R-:W-:Y:S02]  /*1410*/  @!UP0 UIMAD UR6, UR9, UR6, UR7 ;  /* 0x00000006090682a4 */ /* 0x000fe4000f8e0207 */
[----:B------:R-:W-:Y:S02]  /*1420*/  @!UP0 UIMAD UR4, UR8, UR21, UR5 ;  /* 0x00000015080482a4 */ /* 0x000fe4000f8e0205 */
[----:B------:R-:W-:Y:S02]  /*1430*/  UIMAD UR16, UR26, UR11, UR16 ;  /* 0x0000000b1a1072a4 */ /* 0x000fe4000f8e0210 */
[----:B------:R-:W-:Y:S01]  /*1440*/  UIMAD UR20, UR4, UR14, UR20 ;  /* 0x0000000e041472a4 */ /* 0x000fe2000f8e0214 */
[----:B------:R-:W-:Y:S02]  /*1450*/  @!UP0 UMOV UR5, UR6 ;  /* 0x0000000600058c82 */ /* 0x000fe40008000000 */
[----:B------:R-:W-:-:S12]  /*1460*/  UIMAD UR16, UR5, UR26, UR16 ;  /* 0x0000001a051072a4 */ /* 0x000fd8000f8e0210 */
.L_x_18:
[----:B------:R-:W-:Y:S02]  /*1470*/  UISETP.NE.AND UP1, UPT, UR27, 0x1, UPT ;  /* 0x000000011b00788c */ /* 0x000fe4000bf25270 */
[----:B------:R-:W-:Y:S02]  /*1480*/  UISETP.NE.AND UP0, UPT, UR17, 0x2, UPT ;  /* 0x000000021100788c */ /* 0x000fe4000bf05270 */
[----:B------:R-:W-:-:S05]  /*1490*/  ULOP3.LUT UR28, UR28, 0x800, URZ, 0xc0, !UPT ;  /* 0x000008001c1c7892 */ /* 0x000fca000f8ec0ff */
[----:B------:R-:W-:Y:S07]  /*14a0*/  BRA.U UP1, `(.L_x_19) ;  /* 0x0000000101447547 */ /* 0x000fee000b800000 */
[----:B------:R-:W1:Y:S01]  /*14b0*/  LDCU.128 UR8, c[0x0][0xb10] ;  /* 0x00016200ff0877ac */ /* 0x000e620008000c00 */
[----:B------:R-:W2:Y:S01]  /*14c0*/  LDCU UR12, c[0x0][0xb0c] ;  /* 0x00016180ff0c77ac */ /* 0x000ea20008000800 */
[----:B------:R-:W3:Y:S01]  /*14d0*/  LDCU UR13, c[0x0][0xb20] ;  /* 0x00016400ff0d77ac */ /* 0x000ee20008000800 */
[----:B-1----:R-:W-:Y:S02]  /*14e0*/  UIMAD.WIDE.U32 UR6, UR16, UR8, URZ ;  /* 0x00000008100672a5 */ /* 0x002fe4000f8e00ff */
[----:B------:R-:W-:Y:S02]  /*14f0*/  UIMAD.WIDE.U32 UR4, UR20, UR11, URZ ;  /* 0x0000000b140472a5 */ /* 0x000fe4000f8e00ff */
[----:B--2---:R-:W-:Y:S02]  /*1500*/  UISETP.NE.AND UP2, UPT, UR12, 0x1, UPT ;  /* 0x000000010c00788c */ /* 0x004fe4000bf45270 */
[----:B------:R-:W-:Y:S01]  /*1510*/  UISETP.NE.AND UP1, UPT, UR10, 0x1, UPT ;  /* 0x000000010a00788c */ /* 0x000fe2000bf25270 */
[----:B------:R-:W-:-:S02]  /*1520*/  UMOV UR6, UR7 ;  /* 0x0000000700067c82 */ /* 0x000fc40008000000 */
[----:B------:R-:W-:Y:S01]  /*1530*/  UMOV UR4, UR5 ;  /* 0x0000000500047c82 */ /* 0x000fe20008000000 */
[----:B------:R-:W-:Y:S02]  /*1540*/  USHF.R.U32.HI UR6, URZ, UR9, UR6 ;  /* 0x00000009ff067299 */ /* 0x000fe40008011606 */
[----:B---3--:R-:W-:Y:S02]  /*1550*/  USHF.R.U32.HI UR4, URZ, UR13, UR4 ;  /* 0x0000000dff047299 */ /* 0x008fe40008011604 */
[----:B------:R-:W-:Y:S02]  /*1560*/  USEL UR5, UR16, UR6, !UP2 ;  /* 0x0000000610057287 */ /* 0x000fe4000d000000 */
[----:B------:R-:W-:-:S04]  /*1570*/  USEL UR4, UR20, UR4, !UP1 ;  /* 0x0000000414047287 */ /* 0x000fc8000c800000 */
[----:B------:R-:W-:Y:S02]  /*1580*/  UIADD3 UR6, UPT, UPT, UR5, -UR4, URZ ;  /* 0x8000000405067290 */ /* 0x000fe4000fffe0ff */
[----:B------:R-:W-:Y:S02]  /*1590*/  UIADD3 UR4, UPT, UPT, -UR5, UR4, URZ ;  /* 0x0000000405047290 */ /* 0x000fe4000fffe1ff */
[----:B------:R-:W-:Y:S02]  /*15a0*/  UIMAD UR20, UR6, UR10, UR20 ;  /* 0x0000000a061472a4 */ /* 0x000fe4000f8e0214 */
[----:B------:R-:W-:-:S12]  /*15b0*/  UIMAD UR16, UR4, UR12, UR16 ;  /* 0x0000000c041072a4 */ /* 0x000fd8000f8e0210 */
.L_x_19:
[----:B------:R-:W-:Y:S05]  /*15c0*/  BRA.U !UP5, `(.L_x_20) ;  /* 0x000000010d0c7547 */ /* 0x000fea000b800000 */
[----:B------:R-:W-:Y:S01]  /*15d0*/  UCGABAR_WAIT ;  /* 0x0000000000007dc7 */ /* 0x000fe20008000000 */
[----:B------:R-:W-:Y:S01]  /*15e0*/  CCTL.IVALL ;  /* 0x00000000ff00798f */ /* 0x000fe20002000000 */
[----:B------:R-:W-:Y:S05]  /*15f0*/  BRA `(.L_x_21) ;  /* 0x0000000000047947 */ /* 0x000fea0003800000 */
.L_x_20:
[----:B------:R-:W-:Y:S06]  /*1600*/  BAR.SYNC.DEFER_BLOCKING 0x0 ;  /* 0x0000000000007b1d */ /* 0x000fec0000010000 */
.L_x_21:
[----:B------:R-:W-:Y:S05]  /*1610*/  BRA.U UP0, `(.L_x_22) ;  /* 0x0000001100d87547 */ /* 0x000fea000b800000 */
[----:B------:R-:W1:Y:S01]  /*1620*/  LDCU UR6, c[0x0][0x38c] ;  /* 0x00007180ff0677ac */ /* 0x000e620008000800 */
[----:B------:R-:W2:Y:S01]  /*1630*/  S2UR UR8, SR_CgaCtaId ;  /* 0x00000000000879c3 */ /* 0x000ea20000008800 */
[----:B------:R-:W-:Y:S01]  /*1640*/  PLOP3.LUT P1, PT, PT, PT, UP3, 0x80, 0x8 ;  /* 0x000000000008781c */ /* 0x000fe20003f2f038 */
[----:B------:R-:W-:Y:S01]  /*1650*/  IMAD.MOV.U32 R12, RZ, RZ, 0x1 ;  /* 0x00000001ff0c7424 */ /* 0x000fe200078e00ff */
[----:B------:R-:W-:Y:S01]  /*1660*/  UMOV UR7, 0x400 ;  /* 0x0000040000077882 */ /* 0x000fe20000000000 */
[----:B------:R-:W-:Y:S01]  /*1670*/  UISETP.NE.AND UP1, UPT, UR17, URZ, UPT ;  /* 0x000000ff1100728c */ /* 0x000fe2000bf25270 */
[----:B------:R-:W-:Y:S02]  /*1680*/  ISETP.EQ.OR P2, PT, R0, RZ, P3 ;  /* 0x000000ff0000720c */ /* 0x000fe40001f42670 */
[----:B------:R-:W-:Y:S02]  /*1690*/  CS2R R10, SRZ ;  /* 0x00000000000a7805 */ /* 0x000fe4000001ff00 */
[----:B------:R-:W-:Y:S01]  /*16a0*/  PLOP3.LUT P1, PT, P1, PT, PT, 0x8, 0x80 ;  /* 0x000000000080781c */ /* 0x000fe20000f2e170 */
[----:B------:R-:W-:Y:S01]  /*16b0*/  IMAD.MOV.U32 R9, RZ, RZ, RZ ;  /* 0x000000ffff097224 */ /* 0x000fe200078e00ff */
[----:B------:R-:W3:Y:S01]  /*16c0*/  LDCU UR40, c[0x0][0x370] ;  /* 0x00006e00ff2877ac */ /* 0x000ee20008000800 */
[----:B------:R-:W-:Y:S01]  /*16d0*/  IMAD.MOV.U32 R8, RZ, RZ, 0x1 ;  /* 0x00000001ff087424 */ /* 0x000fe200078e00ff */
[----:B------:R-:W4:Y:S01]  /*16e0*/  LDCU.64 UR26, c[0x0][0x348] ;  /* 0x00006900ff1a77ac */ /* 0x000f220008000a00 */
[----:B-1----:R-:W-:-:S02]  /*16f0*/  UIADD3 UR5, UPT, UPT, UR6, 0x3f, URZ ;  /* 0x0000003f06057890 */ /* 0x002fc4000fffe0ff */
[----:B------:R-:W-:Y:S02]  /*1700*/  USHF.R.U32.HI UR45, URZ, 0x6, UR28 ;  /* 0x00000006ff2d7899 */ /* 0x000fe4000801161c */
[----:B------:R-:W-:Y:S02]  /*1710*/  USHF.R.S32.HI UR4, URZ, 0x1f, UR5 ;  /* 0x0000001fff047899 */ /* 0x000fe40008011405 */
[----:B------:R-:W-:Y:S02]  /*1720*/  UIADD3 UR46, UPT, UPT, UR6, 0x7e, URZ ;  /* 0x0000007e062e7890 */ /* 0x000fe4000fffe0ff */
[----:B------:R-:W-:Y:S02]  /*1730*/  ULEA.HI UR4, UR4, UR5, URZ, 0x6 ;  /* 0x0000000504047291 */ /* 0x000fe4000f8f30ff */
[----:B--2---:R-:W-:Y:S02]  /*1740*/  ULEA UR7, UR8, UR7, 0x18 ;  /* 0x0000000708077291 */ /* 0x004fe4000f8ec0ff */
[----:B------:R-:W-:-:S02]  /*1750*/  USHF.R.S32.HI UR43, URZ, 0x6, UR4 ;  /* 0x00000006ff2b7899 */ /* 0x000fc40008011404 */
[----:B------:R-:W-:Y:S02]  /*1760*/  UIADD3 UR4, UPT, UPT, UR6, -0x1, URZ ;  /* 0xffffffff06047890 */ /* 0x000fe4000fffe0ff */
[----:B------:R-:W-:Y:S02]  /*1770*/  UISETP.LT.U32.AND UP0, UPT, UR43, 0x5, UPT ;  /* 0x000000052b00788c */ /* 0x000fe4000bf01070 */
[----:B------:R-:W-:Y:S02]  /*1780*/  UISETP.GE.U32.AND UP2, UPT, UR4, -0x7f, UPT ;  /* 0xffffff810400788c */ /* 0x000fe4000bf46070 */
[----:B------:R-:W-:Y:S01]  /*1790*/  USEL UR41, UR43, 0x5, UP0 ;  /* 0x000000052b297887 */ /* 0x000fe20008000000 */
[----:B------:R-:W1:Y:S03]  /*17a0*/  LDCU UR39, c[0x0][0x374] ;  /* 0x00006e80ff2777ac */ /* 0x000e660008000800 */
[----:B------:R-:W-:-:S02]  /*17b0*/  UIADD3 UR21, UPT, UPT, UR41, -0x1, URZ ;  /* 0xffffffff29157890 */ /* 0x000fc4000fffe0ff */
[----:B------:R-:W-:-:S03]  /*17c0*/  USEL UR24, UR38, 0x2, UP1 ;  /* 0x0000000226187887 */ /* 0x000fc60008800000 */
[----:B------:R-:W-:Y:S02]  /*17d0*/  @UP2 UIADD3 UR21, UPT, UPT, UR41, URZ, URZ ;  /* 0x000000ff29152290 */ /* 0x000fe4000fffe0ff */
[----:B------:R-:W-:Y:S02]  /*17e0*/  UIADD3 UR29, UPT, UPT, UR7, 0x4400, UR28 ;  /* 0x00004400071d7890 */ /* 0x000fe4000fffe01c */
[----:B------:R-:W-:Y:S02]  /*17f0*/  UIADD3 UR44, UPT, UPT, UR43, -UR41, URZ ;  /* 0x800000292b2c7290 */ /* 0x000fe4000fffe0ff */
[----:B------:R-:W-:Y:S01]  /*1800*/  UIADD3 UR21, UPT, UPT, UR21, 0x1, URZ ;  /* 0x0000000115157890 */ /* 0x000fe2000fffe0ff */
[----:B---34-:R-:W-:-:S11]  /*1810*/  UMOV UR5, URZ ;  /* 0x000000ff00057c82 */ /* 0x018fd60008000000 */
.L_x_42:
[----:B------:R-:W2:Y:S02]  /*1820*/  S2UR UR4, SR_CgaCtaId ;  /* 0x00000000000479c3 */ /* 0x000ea40000008800 */
[----:B--2---:R-:W-:-:S09]  /*1830*/  UISETP.NE.AND UP0, UPT, UR4, URZ, UPT ;  /* 0x000000ff0400728c */ /* 0x004fd2000bf05270 */
[----:B-1----:R-:W-:Y:S05]  /*1840*/  BRA.U UP0, `(.L_x_23) ;  /* 0x0000000100287547 */ /* 0x002fea000b800000 */
[----:B------:R-:W-:Y:S02]  /*1850*/  LEA R0, R9, UR7, 0x3 ;  /* 0x0000000709007c11 */ /* 0x000fe4000f8e18ff */
[----:B------:R-:W-:-:S04]  /*1860*/  SHF.L.U32 R3, R8, 0x1f, RZ ;  /* 0x0000001f08037819 */ /* 0x000fc800000006ff */
[----:B------:R-:W2:Y:S02]  /*1870*/  SYNCS.PHASECHK.TRANS64.TRYWAIT P0, [R0+URZ+0xf0], R3 ;  /* 0x0000f003000075a7 */ /* 0x000ea400080011ff */
[----:B--2---:R-:W-:Y:S05]  /*1880*/  @!P0 BRA `(.L_x_24) ;  /* 0x0000005c00dc8947 */ /* 0x004fea0003800000 */
.L_x_113:
[----:B------:R3:W-:Y:S01]  /*1890*/  SYNCS.ARRIVE.TRANS64.A1T0 RZ, [R0+URZ+0xe0], RZ ;  /* 0x0000e0ff00ff79a7 */ /* 0x0007e200081000ff */
[----:B------:R-:W-:-:S05]  /*18a0*/  VIADD R9, R9, 0x1 ;  /* 0x0000000109097836 */ /* 0x000fca0000000000 */
[----:B------:R-:W-:-:S04]  /*18b0*/  ISETP.NE.AND P0, PT, R9, 0x2, PT ;  /* 0x000000020900780c */ /* 0x000fc80003f05270 */
[----:B--2---:R-:W-:Y:S02]  /*18c0*/  SEL R3, RZ, 0x1, P0 ;  /* 0x00000001ff037807 */ /* 0x004fe40000000000 */
[----:B------:R-:W-:Y:S02]  /*18d0*/  SEL R9, R9, RZ, P0 ;  /* 0x000000ff09097207 */ /* 0x000fe40000000000 */
[----:B------:R-:W-:-:S07]  /*18e0*/  LOP3.LUT R8, R8, R3, RZ, 0x3c, !PT ;  /* 0x0000000308087212 */ /* 0x000fce00078e3cff */
.L_x_23:
[----:B------:R-:W-:Y:S01]  /*18f0*/  ULEA UR4, UR5, UR7, 0x3 ;  /* 0x0000000705047291 */ /* 0x000fe2000f8e18ff */
[----:B---3--:R-:W-:Y:S01]  /*1900*/  SHF.L.U32 R0, R12, 0x1f, RZ ;  /* 0x0000001f0c007819 */ /* 0x008fe200000006ff */
[----:B------:R-:W-:Y:S02]  /*1910*/  UISETP.GE.U32.AND UP0, UPT, UR46, 0x7f, UPT ;  /* 0x0000007f2e00788c */ /* 0x000fe4000bf06070 */
[----:B------:R-:W-:Y:S02]  /*1920*/  USHF.L.U32 UR11, UR20, 0x7, URZ ;  /* 0x00000007140b7899 */ /* 0x000fe400080006ff */
[----:B------:R-:W-:Y:S01]  /*1930*/  ULEA UR35, UR16, UR45, 0x6 ;  /* 0x0000002d10237291 */ /* 0x000fe2000f8e30ff */
[----:B------:R-:W-:Y:S02]  /*1940*/  UMOV UR13, URZ ;  /* 0x000000ff000d7c82 */ /* 0x000fe40008000000 */
[----:B------:R2:W3:Y:S02]  /*1950*/  SYNCS.PHASECHK.TRANS64.TRYWAIT P0, [UR4+0x28], R0 ;  /* 0x00002800ff0075a7 */ /* 0x0004e40008001104 */
[----:B------:R-:W-:Y:S07]  /*1960*/  BRA.U !UP0, `(.L_x_25) ;  /* 0x0000000108bc7547 */ /* 0x000fee000b800000 */
[----:B------:R-:W-:Y:S01]  /*1970*/  UMOV UR6, URZ ;  /* 0x000000ff00067c82 */ /* 0x000fe20008000000 */
[----:B------:R-:W-:-:S05]  /*1980*/  UMOV UR4, UR5 ;  /* 0x0000000500047c82 */ /* 0x000fca0008000000 */
.L_x_31:
[----:B------:R-:W-:Y:S01]  /*1990*/  ULEA UR33, UR4, UR7, 0x3 ;  /* 0x0000000704217291 */ /* 0x000fe2000f8e18ff */
[----:B---3--:R-:W-:Y:S01]  /*19a0*/  @!P3 MOV R2, 0x3000 ;  /* 0x000030000002b802 */ /* 0x008fe20000000f00 */
[----:B-1-3--:R-:W-:Y:S10]  /*19b0*/  @P0 BRA `(.L_x_26) ;  /* 0x00000000000c0947 */ /* 0x00aff40003800000 */
[----:B------:R-:W-:-:S04]  /*19c0*/  SHF.L.U32 R3, R12, 0x1f, RZ ;  /* 0x0000001f0c037819 */ /* 0x000fc800000006ff */
[----:B------:R-:W3:Y:S02]  /*19d0*/  SYNCS.PHASECHK.TRANS64.TRYWAIT P0, [UR33+0x28], R3 ;  /* 0x00002803ff0075a7 */ /* 0x000ee40008001121 */
[----:B---3--:R-:W-:Y:S05]  /*19e0*/  @!P0 BRA `(.L_x_27) ;  /* 0x0000005c00988947 */ /* 0x008fea0003800000 */
.L_x_26:
[----:B------:R3:W-:Y:S01]  /*19f0*/  @!P3 SYNCS.ARRIVE.TRANS64 RZ, [UR33], R2 ;  /* 0x00000002ffffb9a7 */ /* 0x0007e20008000021 */
[----:B------:R-:W-:-:S04]  /*1a00*/  ULOP3.LUT UR5, UR24, 0x2, URZ, 0xfc, !UPT ;  /* 0x0000000218057892 */ /* 0x000fc8000f8efcff */
[----:B------:R-:W-:-:S09]  /*1a10*/  UISETP.NE.AND UP0, UPT, UR5, 0x2, UPT ;  /* 0x000000020500788c */ /* 0x000fd2000bf05270 */
[----:B------:R-:W-:Y:S05]  /*1a20*/  BRA.U UP0, `(.L_x_28) ;  /* 0x0000000100047547 */ /* 0x000fea000b800000 */
[----:B-1----:R-:W-:Y:S05]  /*1a30*/  BPT.TRAP 0x1 ;  /* 0x000000040000795c */ /* 0x002fea0000300000 */
.L_x_28:
[----:B------:R-:W-:Y:S04]  /*1a40*/  BSSY.RECONVERGENT B0, `(.L_x_29) ;  /* 0x0000003000007945 */ /* 0x000fe80003800200 */
[----:B------:R-:W-:Y:S05]  /*1a50*/  @P2 BRA `(.L_x_30) ;  /* 0x0000000000042947 */ /* 0x000fea0003800000 */
[----:B-1----:R-:W-:Y:S05]  /*1a60*/  BPT.TRAP 0x1 ;  /* 0x000000040000795c */ /* 0x002fea0000300000 */
.L_x_30:
[----:B-1----:R-:W-:Y:S05]  /*1a70*/  BSYNC.RECONVERGENT B0 ;  /* 0x0000000000007941 */ /* 0x002fea0003800200 */
.L_x_29:
[----:B------:R-:W-:Y:S02]  /*1a80*/  UIADD3 UR5, UPT, UPT, UR4, 0x1, URZ ;  /* 0x0000000104057890 */ /* 0x000fe4000fffe0ff */
[----:B------:R-:W-:Y:S02]  /*1a90*/  ULEA UR32, UR4, UR28, 0xc ;  /* 0x0000001c04207291 */ /* 0x000fe4000f8e60ff */
[----:B------:R-:W-:Y:S02]  /*1aa0*/  UISETP.NE.AND UP0, UPT, UR5, 0x5, UPT ;  /* 0x000000050500788c */ /* 0x000fe4000bf05270 */
[----:B------:R-:W-:Y:S02]  /*1ab0*/  UIADD3 UR16, UP1, UPT, UR26, 0x80, URZ ;  /* 0x000000801a107890 */ /* 0x000fe4000ff3e0ff */
[----:B------:R-:W-:Y:S02]  /*1ac0*/  USEL UR9, URZ, 0x1, UP0 ;  /* 0x00000001ff097887 */ /* 0x000fe40008000000 */
[----:B------:R-:W-:-:S02]  /*1ad0*/  USEL UR5, UR5, URZ, UP0 ;  /* 0x000000ff05057287 */ /* 0x000fc40008000000 */
[----:B------:R-:W-:Y:S02]  /*1ae0*/  UIADD3 UR14, UP0, UPT, UR26, 0x180, URZ ;  /* 0x000001801a0e7890 */ /* 0x000fe4000ff1e0ff */
[----:B------:R-:W-:Y:S01]  /*1af0*/  ULEA UR8, UR5, UR7, 0x3 ;  /* 0x0000000705087291 */ /* 0x000fe2000f8e18ff */
[----:B------:R-:W-:Y:S01]  /*1b00*/  LOP3.LUT R12, R12, UR9, RZ, 0x3c, !PT ;  /* 0x000000090c0c7c12 */ /* 0x000fe2000f8e3cff */
[----:B------:R-:W-:Y:S02]  /*1b10*/  USHF.L.U32 UR34, UR6, 0x6, URZ ;  /* 0x0000000606227899 */ /* 0x000fe400080006ff */
[----:B------:R-:W-:Y:S01]  /*1b20*/  UIADD3.X UR17, UPT, UPT, URZ, UR27, URZ, UP1, !UPT ;  /* 0x0000001bff117290 */ /* 0x000fe20008ffe4ff */
[----:B--2---:R-:W-:Y:S01]  /*1b30*/  SHF.L.U32 R0, R12, 0x1f, RZ ;  /* 0x0000001f0c007819 */ /* 0x004fe200000006ff */
[----:B------:R-:W-:Y:S02]  /*1b40*/  UIADD3 UR32, UPT, UPT, UR7, 0x4400, UR32 ;  /* 0x0000440007207890 */ /* 0x000fe4000fffe020 */
[----:B------:R-:W-:Y:S01]  /*1b50*/  UIADD3.X UR15, UPT, UPT, URZ, UR27, URZ, UP0, !UPT ;  /* 0x0000001bff0f7290 */ /* 0x000fe200087fe4ff */
[----:B------:R4:W1:Y:S01]  /*1b60*/  SYNCS.PHASECHK.TRANS64.TRYWAIT P0, [UR8+0x28], R0 ;  /* 0x00002800ff0075a7 */ /* 0x0008620008001108 */
[----:B------:R-:W-:Y:S01]  /*1b70*/  ULEA UR8, UR4, UR7, 0xd ;  /* 0x0000000704087291 */ /* 0x000fe2000f8e68ff */
[----:B------:R-:W-:Y:S01]  /*1b80*/  UMOV UR13, 0x30000 ;  /* 0x00030000000d7882 */ /* 0x000fe20000000000 */
[----:B------:R-:W-:-:S02]  /*1b90*/  UMOV UR18, 0x0 ;  /* 0x0000000000127882 */ /* 0x000fc40000000000 */
[----:B------:R-:W-:Y:S01]  /*1ba0*/  UIADD3 UR8, UPT, UPT, UR8, 0x9400, URZ ;  /* 0x0000940008087890 */ /* 0x000fe2000fffe0ff */
[----:B------:R-:W-:Y:S01]  /*1bb0*/  UMOV UR19, 0x10000000 ;  /* 0x1000000000137882 */ /* 0x000fe20000000000 */
[----:B------:R-:W-:Y:S01]  /*1bc0*/  UMOV UR12, UR36 ;  /* 0x00000024000c7c82 */ /* 0x000fe20008000000 */
[----:B------:R-:W-:Y:S01]  /*1bd0*/  UMOV UR9, UR33 ;  /* 0x0000002100097c82 */ /* 0x000fe20008000000 */
[----:B------:R-:W-:Y:S01]  /*1be0*/  UMOV UR10, UR34 ;  /* 0x00000022000a7c82 */ /* 0x000fe20008000000 */
[----:B------:R2:W-:Y:S01]  /*1bf0*/  UTMALDG.3D.MULTICAST [UR32], [UR16], UR13, desc[UR18] ;  /* 0x00001220100073b4 */ /* 0x0005e2000801180d */
[----:B------:R-:W-:Y:S01]  /*1c00*/  UIADD3 UR6, UPT, UPT, UR6, 0x1, URZ ;  /* 0x0000000106067890 */ /* 0x000fe2000fffe0ff */
[----:B------:R-:W-:-:S03]  /*1c10*/  UMOV UR4, UR5 ;  /* 0x0000000500047c82 */ /* 0x000fc60008000000 */
[----:B------:R-:W-:Y:S01]  /*1c20*/  UISETP.NE.AND UP0, UPT, UR6, UR21, UPT ;  /* 0x000000150600728c */ /* 0x000fe2000bf05270 */
[----:B------:R4:W-:Y:S01]  /*1c30*/  UTMALDG.3D [UR8], [UR14], desc[UR18] ;  /* 0x000012080e0075b4 */ /* 0x0009e20008011000 */
[----:B--2---:R-:W-:-:S07]  /*1c40*/  UMOV UR13, UR21 ;  /* 0x00000015000d7c82 */ /* 0x004fce0008000000 */
[----:B----4-:R-:W-:Y:S05]  /*1c50*/  BRA.U UP0, `(.L_x_31) ;  /* 0xfffffffd004c7547 */ /* 0x010fea000b83ffff */
.L_x_25:
[----:B------:R-:W-:Y:S01]  /*1c60*/  ULEA UR4, UR5, UR7, 0x3 ;  /* 0x0000000705047291 */ /* 0x000fe2000f8e18ff */
[----:B--2---:R-:W-:Y:S01]  /*1c70*/  SHF.L.U32 R0, R12, 0x1f, RZ ;  /* 0x0000001f0c007819 */ /* 0x004fe200000006ff */
[----:B------:R-:W-:Y:S01]  /*1c80*/  @!P1 SYNCS.ARRIVE.TRANS64.A1T0 RZ, [UR7+0x78], RZ ;  /* 0x000078ffffff99a7 */ /* 0x000fe20008100007 */
[----:B------:R-:W-:-:S06]  /*1c90*/  UISETP.GT.AND UP0, UPT, UR43, UR41, UPT ;  /* 0x000000292b00728c */ /* 0x000fcc000bf04270 */
[----:B-1-3--:R1:W2:Y:S03]  /*1ca0*/  SYNCS.PHASECHK.TRANS64.TRYWAIT P0, [UR4+0x28], R0 ;  /* 0x00002800ff0075a7 */ /* 0x00a2a60008001104 */
[----:B------:R-:W-:Y:S05]  /*1cb0*/  BRA.U !UP0, `(.L_x_32) ;  /* 0x0000000108bc7547 */ /* 0x000fea000b800000 */
[----:B------:R-:W-:Y:S01]  /*1cc0*/  UIADD3 UR25, UPT, UPT, UR44, UR13, URZ ;  /* 0x0000000d2c197290 */ /* 0x000fe2000fffe0ff */
[----:B------:R-:W-:-:S11]  /*1cd0*/  UMOV UR4, UR5 ;  /* 0x0000000500047c82 */ /* 0x000fd60008000000 */
.L_x_38:
[----:B------:R-:W-:Y:S01]  /*1ce0*/  ULEA UR17, UR4, UR7, 0x3 ;  /* 0x0000000704117291 */ /* 0x000fe2000f8e18ff */
[----:B--2---:R-:W-:Y:S01]  /*1cf0*/  @!P3 MOV R2, 0x3000 ;  /* 0x000030000002b802 */ /* 0x004fe20000000f00 */
[----:B--2-4-:R-:W-:Y:S10]  /*1d00*/  @P0 BRA `(.L_x_33) ;  /* 0x00000000000c0947 */ /* 0x014ff40003800000 */
[----:B------:R-:W-:-:S04]  /*1d10*/  SHF.L.U32 R3, R12, 0x1f, RZ ;  /* 0x0000001f0c037819 */ /* 0x000fc800000006ff */
[----:B------:R-:W2:Y:S02]  /*1d20*/  SYNCS.PHASECHK.TRANS64.TRYWAIT P0, [UR17+0x28], R3 ;  /* 0x00002803ff0075a7 */ /* 0x000ea40008001111 */
[----:B--2---:R-:W-:Y:S05]  /*1d30*/  @!P0 BRA `(.L_x_34) ;  /* 0x0000005800dc8947 */ /* 0x004fea0003800000 */
.L_x_33:
[----:B------:R2:W-:Y:S01]  /*1d40*/  @!P3 SYNCS.ARRIVE.TRANS64 RZ, [UR17], R2 ;  /* 0x00000002ffffb9a7 */ /* 0x0005e20008000011 */
[----:B------:R-:W-:-:S04]  /*1d50*/  ULOP3.LUT UR5, UR24, 0x2, URZ, 0xfc, !UPT ;  /* 0x0000000218057892 */ /* 0x000fc8000f8efcff */
[----:B------:R-:W-:-:S09]  /*1d60*/  UISETP.NE.AND UP0, UPT, UR5, 0x2, UPT ;  /* 0x000000020500788c */ /* 0x000fd2000bf05270 */
[----:B------:R-:W-:Y:S05]  /*1d70*/  BRA.U UP0, `(.L_x_35) ;  /* 0x0000000100047547 */ /* 0x000fea000b800000 */
[----:B------:R-:W-:Y:S05]  /*1d80*/  BPT.TRAP 0x1 ;  /* 0x000000040000795c */ /* 0x000fea0000300000 */
.L_x_35:
[----:B------:R-:W-:Y:S04]  /*1d90*/  BSSY.RECONVERGENT B0, `(.L_x_36) ;  /* 0x0000003000007945 */ /* 0x000fe80003800200 */
[----:B------:R-:W-:Y:S05]  /*1da0*/  @P2 BRA `(.L_x_37) ;  /* 0x0000000000042947 */ /* 0x000fea0003800000 */
[----:B------:R-:W-:Y:S05]  /*1db0*/  BPT.TRAP 0x1 ;  /* 0x000000040000795c */ /* 0x000fea0000300000 */
.L_x_37:
[----:B------:R-:W-:Y:S05]  /*1dc0*/  BSYNC.RECONVERGENT B0 ;  /* 0x0000000000007941 */ /* 0x000fea0003800200 */
.L_x_36:
[----:B------:R-:W-:Y:S02]  /*1dd0*/  UIADD3 UR5, UPT, UPT, UR4, 0x1, URZ ;  /* 0x0000000104057890 */ /* 0x000fe4000fffe0ff */
[----:B------:R-:W-:Y:S02]  /*1de0*/  UIADD3 UR14, UP1, UPT, UR26, 0x80, URZ ;  /* 0x000000801a0e7890 */ /* 0x000fe4000ff3e0ff */
[----:B------:R-:W-:Y:S02]  /*1df0*/  UISETP.NE.AND UP0, UPT, UR5, 0x5, UPT ;  /* 0x000000050500788c */ /* 0x000fe4000bf05270 */
[----:B------:R-:W-:Y:S02]  /*1e00*/  USHF.L.U32 UR18, UR13, 0x6, URZ ;  /* 0x000000060d127899 */ /* 0x000fe400080006ff */
[----:B------:R-:W-:Y:S02]  /*1e10*/  USEL UR8, URZ, 0x1, UP0 ;  /* 0x00000001ff087887 */ /* 0x000fe40008000000 */
[----:B------:R-:W-:-:S02]  /*1e20*/  USEL UR5, UR5, URZ, UP0 ;  /* 0x000000ff05057287 */ /* 0x000fc40008000000 */
[----:B------:R-:W-:Y:S02]  /*1e30*/  UIADD3 UR22, UP0, UPT, UR26, 0x180, URZ ;  /* 0x000001801a167890 */ /* 0x000fe4000ff1e0ff */
[----:B------:R-:W-:Y:S01]  /*1e40*/  LOP3.LUT R12, R12, UR8, RZ, 0x3c, !PT ;  /* 0x000000080c0c7c12 */ /* 0x000fe2000f8e3cff */
[----:B------:R-:W-:Y:S02]  /*1e50*/  ULEA UR6, UR5, UR7, 0x3 ;  /* 0x0000000705067291 */ /* 0x000fe4000f8e18ff */
[----:B------:R-:W-:Y:S01]  /*1e60*/  ULEA UR8, UR4, UR7, 0xd ;  /* 0x0000000704087291 */ /* 0x000fe2000f8e68ff */
[----:B-1----:R-:W-:Y:S01]  /*1e70*/  SHF.L.U32 R0, R12, 0x1f, RZ ;  /* 0x0000001f0c007819 */ /* 0x002fe200000006ff */
[----:B------:R-:W-:Y:S02]  /*1e80*/  ULEA UR16, UR4, UR29, 0xc ;  /* 0x0000001d04107291 */ /* 0x000fe4000f8e60ff */
[----:B------:R-:W-:Y:S02]  /*1e90*/  UIADD3.X UR15, UPT, UPT, URZ, UR27, URZ, UP1, !UPT ;  /* 0x0000001bff0f7290 */ /* 0x000fe40008ffe4ff */
[----:B------:R-:W-:Y:S01]  /*1ea0*/  UIADD3 UR8, UPT, UPT, UR8, 0x9400, URZ ;  /* 0x0000940008087890 */ /* 0x000fe2000fffe0ff */
[----:B------:R3:W4:Y:S01]  /*1eb0*/  SYNCS.PHASECHK.TRANS64.TRYWAIT P0, [UR6+0x28], R0 ;  /* 0x00002800ff0075a7 */ /* 0x0007220008001106 */
[----:B------:R-:W-:Y:S01]  /*1ec0*/  UIADD3.X UR23, UPT, UPT, URZ, UR27, URZ, UP0, !UPT ;  /* 0x0000001bff177290 */ /* 0x000fe200087fe4ff */
[----:B------:R-:W-:Y:S01]  /*1ed0*/  UMOV UR6, 0x30000 ;  /* 0x0003000000067882 */ /* 0x000fe20000000000 */
[----:B------:R-:W-:Y:S01]  /*1ee0*/  UMOV UR30, 0x0 ;  /* 0x00000000001e7882 */ /* 0x000fe20000000000 */
[----:B------:R-:W-:Y:S01]  /*1ef0*/  UMOV UR31, 0x10000000 ;  /* 0x10000000001f7882 */ /* 0x000fe20000000000 */
[----:B------:R-:W-:Y:S01]  /*1f00*/  UMOV UR19, UR35 ;  /* 0x0000002300137c82 */ /* 0x000fe20008000000 */
[----:B------:R-:W-:Y:S01]  /*1f10*/  UMOV UR20, UR36 ;  /* 0x0000002400147c82 */ /* 0x000fe20008000000 */
[----:B------:R-:W-:Y:S01]  /*1f20*/  UMOV UR12, UR36 ;  /* 0x00000024000c7c82 */ /* 0x000fe20008000000 */
[----:B------:R-:W-:Y:S01]  /*1f30*/  UMOV UR9, UR17 ;  /* 0x0000001100097c82 */ /* 0x000fe20008000000 */
[----:B------:R-:W-:Y:S01]  /*1f40*/  UMOV UR10, UR18 ;  /* 0x00000012000a7c82 */ /* 0x000fe20008000000 */
[----:B------:R3:W-:Y:S01]  /*1f50*/  UTMALDG.3D.MULTICAST [UR16], [UR14], UR6, desc[UR30] ;  /* 0x00001e100e0073b4 */ /* 0x0007e20008011806 */
[----:B------:R-:W-:Y:S01]  /*1f60*/  UIADD3 UR13, UPT, UPT, UR13, 0x1, URZ ;  /* 0x000000010d0d7890 */ /* 0x000fe2000fffe0ff */
[----:B------:R-:W-:-:S03]  /*1f70*/  UMOV UR4, UR5 ;  /* 0x0000000500047c82 */ /* 0x000fc60008000000 */
[----:B------:R-:W-:Y:S01]  /*1f80*/  UISETP.NE.AND UP0, UPT, UR13, UR25, UPT ;  /* 0x000000190d00728c */ /* 0x000fe2000bf05270 */
[----:B------:R3:W-:Y:S08]  /*1f90*/  UTMALDG.3D [UR8], [UR22], desc[UR30] ;  /* 0x00001e08160075b4 */ /* 0x0007f00008011000 */
[----:B---3--:R-:W-:Y:S05]  /*1fa0*/  BRA.U UP0, `(.L_x_38) ;  /* 0xfffffffd004c7547 */ /* 0x008fea000b83ffff */
.L_x_32:
[C---:B------:R-:W-:Y:S01]  /*1fb0*/  LEA R3, R11.reuse, UR7, 0x3 ;  /* 0x000000070b037c11 */ /* 0x040fe2000f8e18ff */
[----:B------:R-:W-:Y:S01]  /*1fc0*/  NOP ;  /* 0x0000000000007918 */ /* 0x000fe20000000000 */
[----:B-1----:R-:W-:Y:S02]  /*1fd0*/  SHF.L.U32 R0, R10, 0x1f, RZ ;  /* 0x0000001f0a007819 */ /* 0x002fe400000006ff */
[----:B------:R-:W-:Y:S02]  /*1fe0*/  LEA R5, R11, UR7, 0x4 ;  /* 0x000000070b057c11 */ /* 0x000fe4000f8e20ff */
[----:B--2-4-:R-:W1:Y:S02]  /*1ff0*/  SYNCS.PHASECHK.TRANS64.TRYWAIT P0, [R3+URZ+0x80], R0 ;  /* 0x00008000030075a7 */ /* 0x014e6400080011ff */
[----:B-1----:R-:W-:Y:S05]  /*2000*/  @!P0 BRA `(.L_x_39) ;  /* 0x0000005800408947 */ /* 0x002fea0003800000 */
.L_x_116:
[----:B------:R-:W2:Y:S01]  /*2010*/  LDS.128 R4, [R5+0x110] ;  /* 0x0001100005047984 */ /* 0x000ea20000000c00 */
[----:B------:R-:W-:Y:S01]  /*2020*/  UISETP.GE.AND UP0, UPT, UR42, 0x1, UPT ;  /* 0x000000012a00788c */ /* 0x000fe2000bf06270 */
[----:B------:R-:W-:Y:S01]  /*2030*/  @!PT LDS RZ, [RZ] ;  /* 0x00000000fffff984 */ /* 0x000fe20000000800 */
[----:B------:R-:W-:Y:S01]  /*2040*/  @!PT LDS RZ, [RZ] ;  /* 0x00000000fffff984 */ /* 0x000fe20000000800 */
[----:B------:R-:W-:Y:S01]  /*2050*/  @!PT LDS RZ, [RZ] ;  /* 0x00000000fffff984 */ /* 0x000fe20000000800 */
[----:B------:R-:W-:Y:S01]  /*2060*/  @!PT LDS RZ, [RZ] ;  /* 0x00000000fffff984 */ /* 0x000fe20000000800 */
[----:B------:R3:W-:Y:S06]  /*2070*/  MEMBAR.ALL.CTA ;  /* 0x0000000000007992 */ /* 0x0007ec0000008000 */
[----:B---3--:R-:W3:Y:S01]  /*2080*/  FENCE.VIEW.ASYNC.S ;  /* 0x00000000000073c6 */ /* 0x008ee20000000000 */
[----:B--2---:R-:W-:-:S13]  /*2090*/  LOP3.LUT P0, RZ, R6, 0x1, RZ, 0xc0, !PT ;  /* 0x0000000106ff7812 */ /* 0x004fda000780c0ff */
[----:B---3--:R-:W-:Y:S01]  /*20a0*/  VOTEU.ANY UP1, P0 ;  /* 0x0000000000ff7886 */ /* 0x008fe20000020100 */
[----:B------:R-:W-:-:S13]  /*20b0*/  PLOP3.LUT P0, PT, PT, PT, UP1, 0x80, 0x8 ;  /* 0x000000000008781c */ /* 0x000fda0003f0f018 */
[----:B-1----:R-:W-:Y:S02]  /*20c0*/  @P0 LOP3.LUT R0, R5, 0xffff, RZ, 0xc0, !PT ;  /* 0x0000ffff05000812 */ /* 0x002fe400078ec0ff */
[----:B------:R-:W-:Y:S02]  /*20d0*/  @P0 MOV R2, R4 ;  /* 0x0000000400020202 */ /* 0x000fe40000000f00 */
[----:B------:R-:W-:Y:S01]  /*20e0*/  @P0 R2UR UR6, R0 ;  /* 0x00000000000602ca */ /* 0x000fe200000e0000 */
[----:B------:R-:W-:Y:S01]  /*20f0*/  VIADD R0, R3, 0x90 ;  /* 0x0000009003007836 */ /* 0x000fe20000000000 */
[----:B------:R-:W-:Y:S02]  /*2100*/  @P0 SHF.R.U32.HI R4, RZ, 0x10, R5 ;  /* 0x00000010ff040819 */ /* 0x000fe40000011605 */
[----:B------:R-:W-:Y:S02]  /*2110*/  @P0 R2UR UR8, R2 ;  /* 0x00000000020802ca */ /* 0x000fe400000e0000 */
[----:B------:R-:W-:-:S02]  /*2120*/  PRMT R0, RZ, 0x654, R0 ;  /* 0x00000654ff007816 */ /* 0x000fc40000000000 */
[----:B------:R-:W-:Y:S02]  /*2130*/  @P0 R2UR UR4, R4 ;  /* 0x00000000040402ca */ /* 0x000fe400000e0000 */
[----:B------:R1:W-:Y:S03]  /*2140*/  SYNCS.ARRIVE.TRANS64.RED.A1T0 RZ, [R0+URZ], RZ ;  /* 0x000000ff00ff79a7 */ /* 0x0003e600081004ff */
[----:B------:R-:W-:-:S04]  /*2150*/  @UP1 UMOV UR37, UR6 ;  /* 0x0000000600251c82 */ /* 0x000fc80008000000 */
[----:B------:R-:W-:-:S04]  /*2160*/  @UP1 UMOV UR38, UR8 ;  /* 0x0000000800261c82 */ /* 0x000fc80008000000 */
[----:B------:R-:W-:Y:S01]  /*2170*/  @UP1 UMOV UR36, UR4 ;  /* 0x0000000400241c82 */ /* 0x000fe20008000000 */
[----:B------:R-:W-:Y:S05]  /*2180*/  BRA.U !UP0, `(.L_x_40) ;  /* 0x0000000108d47547 */ /* 0x000fea000b800000 */
[----:B------:R-:W2:Y:S01]  /*2190*/  LDCU.128 UR12, c[0x0][0xb10] ;  /* 0x00016200ff0c77ac */ /* 0x000ea20008000c00 */
[----:B------:R-:W3:Y:S01]  /*21a0*/  LDCU UR25, c[0x0][0xb20] ;  /* 0x00016400ff1977ac */ /* 0x000ee20008000800 */
[----:B------:R-:W4:Y:S01]  /*21b0*/  LDCU UR20, c[0x0][0xb0c] ;  /* 0x00016180ff1477ac */ /* 0x000f220008000800 */
[----:B------:R-:W1:Y:S01]  /*21c0*/  LDCU.64 UR10, c[0x0][0xb28] ;  /* 0x00016500ff0a77ac */ /* 0x000e620008000a00 */
[----:B------:R-:W-:Y:S02]  /*21d0*/  UISETP.NE.AND UP3, UPT, UR42, 0x1, UPT ;  /* 0x000000012a00788c */ /* 0x000fe4000bf65270 */
[----:B--2---:R-:W-:Y:S02]  /*21e0*/  UIMAD.WIDE.U32 UR16, UR39, UR15, URZ ;  /* 0x0000000f271072a5 */ /* 0x004fe4000f8e00ff */
[----:B------:R-:W-:Y:S02]  /*21f0*/  UIMAD.WIDE.U32 UR8, UR40, UR12, URZ ;  /* 0x0000000c280872a5 */ /* 0x000fe4000f8e00ff */
[----:B------:R-:W-:-:S02]  /*2200*/  UISETP.NE.AND UP0, UPT, UR14, 0x1, UPT ;  /* 0x000000010e00788c */ /* 0x000fc4000bf05270 */
[----:B------:R-:W-:Y:S01]  /*2210*/  UIMAD.WIDE.U32 UR22, UR37, UR15, URZ ;  /* 0x0000000f251672a5 */ /* 0x000fe2000f8e00ff */
[----:B------:R-:W-:Y:S02]  /*2220*/  UMOV UR16, UR17 ;  /* 0x0000001100107c82 */ /* 0x000fe40008000000 */
[----:B------:R-:W-:Y:S01]  /*2230*/  UMOV UR8, UR9 ;  /* 0x0000000900087c82 */ /* 0x000fe20008000000 */
[----:B---3--:R-:W-:Y:S02]  /*2240*/  USHF.R.U32.HI UR16, URZ, UR25, UR16 ;  /* 0x00000019ff107299 */ /* 0x008fe40008011610 */
[----:B----4-:R-:W-:Y:S02]  /*2250*/  UISETP.NE.AND UP2, UPT, UR20, 0x1, UPT ;  /* 0x000000011400788c */ /* 0x010fe4000bf45270 */
[----:B------:R-:W-:Y:S02]  /*2260*/  USHF.R.U32.HI UR8, URZ, UR13, UR8 ;  /* 0x0000000dff087299 */ /* 0x000fe40008011608 */
[----:B------:R-:W-:-:S02]  /*2270*/  USEL UR6, UR39, UR16, !UP0 ;  /* 0x0000001027067287 */ /* 0x000fc4000c000000 */
[----:B------:R-:W-:Y:S02]  /*2280*/  USEL UR8, UR40, UR8, !UP2 ;  /* 0x0000000828087287 */ /* 0x000fe4000d000000 */
[----:B-1----:R-:W-:Y:S01]  /*2290*/  UIMAD.WIDE.U32 UR16, UR6, UR10, URZ ;  /* 0x0000000a061072a5 */ /* 0x002fe2000f8e00ff */
[----:B------:R-:W-:Y:S01]  /*22a0*/  UMOV UR4, UR23 ;  /* 0x0000001700047c82 */ /* 0x000fe20008000000 */
[----:B------:R-:W-:Y:S02]  /*22b0*/  UIMAD.WIDE.U32 UR18, UR38, UR12, URZ ;  /* 0x0000000c261272a5 */ /* 0x000fe4000f8e00ff */
[----:B------:R-:W-:-:S03]  /*22c0*/  UIMAD.WIDE.U32 UR22, UR8, UR10, URZ ;  /* 0x0000000a081672a5 */ /* 0x000fc6000f8e00ff */
[----:B------:R-:W-:Y:S01]  /*22d0*/  UMOV UR16, UR17 ;  /* 0x0000001100107c82 */ /* 0x000fe20008000000 */
[----:B------:R-:W-:Y:S02]  /*22e0*/  USHF.R.U32.HI UR4, URZ, UR25, UR4 ;  /* 0x00000019ff047299 */ /* 0x000fe40008011604 */
[----:B------:R-:W-:Y:S01]  /*22f0*/  @UP3 USHF.R.U32.HI UR6, URZ, UR11, UR16 ;  /* 0x0000000bff063299 */ /* 0x000fe20008011610 */
[----:B------:R-:W-:Y:S01]  /*2300*/  UMOV UR18, UR19 ;  /* 0x0000001300127c82 */ /* 0x000fe20008000000 */
[----:B------:R-:W-:Y:S01]  /*2310*/  UMOV UR22, UR23 ;  /* 0x0000001700167c82 */ /* 0x000fe20008000000 */
[----:B------:R-:W-:Y:S02]  /*2320*/  USHF.R.U32.HI UR13, URZ, UR13, UR18 ;  /* 0x0000000dff0d7299 */ /* 0x000fe40008011612 */
[----:B------:R-:W-:Y:S02]  /*2330*/  USEL UR4, UR37, UR4, !UP0 ;  /* 0x0000000425047287 */ /* 0x000fe4000c000000 */
[----:B------:R-:W-:-:S02]  /*2340*/  @UP3 USHF.R.U32.HI UR8, URZ, UR11, UR22 ;  /* 0x0000000bff083299 */ /* 0x000fc40008011616 */
[----:B------:R-:W-:Y:S02]  /*2350*/  UIMAD UR9, UR42, UR6, URZ ;  /* 0x000000062a0972a4 */ /* 0x000fe4000f8e02ff */
[----:B------:R-:W-:Y:S02]  /*2360*/  USEL UR6, UR38, UR13, !UP2 ;  /* 0x0000000d26067287 */ /* 0x000fe4000d000000 */
[----:B------:R-:W-:Y:S02]  /*2370*/  UIMAD UR12, UR42, UR8, URZ ;  /* 0x000000082a0c72a4 */ /* 0x000fe4000f8e02ff */
[----:B------:R-:W-:Y:S02]  /*2380*/  UISETP.GE.AND UP0, UPT, UR4, UR9, UPT ;  /* 0x000000090400728c */ /* 0x000fe4000bf06270 */
[----:B------:R-:W-:Y:S02]  /*2390*/  UIMAD.WIDE.U32 UR16, UR4, UR10, URZ ;  /* 0x0000000a041072a5 */ /* 0x000fe4000f8e00ff */
[----:B------:R-:W-:-:S02]  /*23a0*/  UISETP.GE.OR UP0, UPT, UR6, UR12, UP0 ;  /* 0x0000000c0600728c */ /* 0x000fc40008706670 */
        /* <DEDUP_REMOVED lines=19> */
.L_x_40:
[----:B------:R-:W2:Y:S02]  /*24e0*/  LDCU UR4, c[0x0][0xb30] ;  /* 0x00016600ff0477ac */ /* 0x000ea40008000800 */
[----:B--2---:R-:W-:-:S09]  /*24f0*/  UISETP.NE.AND UP0, UPT, UR4, 0x1, UPT ;  /* 0x000000010400788c */ /* 0x004fd2000bf05270 */
[----:B------:R-:W-:Y:S05]  /*2500*/  BRA.U UP0, `(.L_x_41) ;  /* 0x0000000100447547 */ /* 0x000fea000b800000 */
[----:B------:R-:W2:Y:S01]  /*2510*/  LDCU.128 UR12, c[0x0][0xb10] ;  /* 0x00016200ff0c77ac */ /* 0x000ea20008000c00 */
[----:B------:R-:W3:Y:S01]  /*2520*/  LDCU UR16, c[0x0][0xb0c] ;  /* 0x00016180ff1077ac */ /* 0x000ee20008000800 */
[----:B------:R-:W4:Y:S01]  /*2530*/  LDCU UR17, c[0x0][0xb20] ;  /* 0x00016400ff1177ac */ /* 0x000f220008000800 */
[----:B--2---:R-:W-:Y:S02]  /*2540*/  UIMAD.WIDE.U32 UR10, UR38, UR12, URZ ;  /* 0x0000000c260a72a5 */ /* 0x004fe4000f8e00ff */
[----:B------:R-:W-:Y:S02]  /*2550*/  UIMAD.WIDE.U32 UR8, UR37, UR15, URZ ;  /* 0x0000000f250872a5 */ /* 0x000fe4000f8e00ff */
[----:B---3--:R-:W-:Y:S02]  /*2560*/  UISETP.NE.AND UP2, UPT, UR16, 0x1, UPT ;  /* 0x000000011000788c */ /* 0x008fe4000bf45270 */
[----:B------:R-:W-:Y:S01]  /*2570*/  UISETP.NE.AND UP0, UPT, UR14, 0x1, UPT ;  /* 0x000000010e00788c */ /* 0x000fe2000bf05270 */
[----:B------:R-:W-:-:S02]  /*2580*/  UMOV UR6, UR11 ;  /* 0x0000000b00067c82 */ /* 0x000fc40008000000 */
[----:B------:R-:W-:Y:S01]  /*2590*/  UMOV UR4, UR9 ;  /* 0x0000000900047c82 */ /* 0x000fe20008000000 */
[----:B------:R-:W-:Y:S02]  /*25a0*/  USHF.R.U32.HI UR6, URZ, UR13, UR6 ;  /* 0x0000000dff067299 */ /* 0x000fe40008011606 */
[----:B----4-:R-:W-:Y:S02]  /*25b0*/  USHF.R.U32.HI UR4, URZ, UR17, UR4 ;  /* 0x00000011ff047299 */ /* 0x010fe40008011604 */
[----:B------:R-:W-:Y:S02]  /*25c0*/  USEL UR6, UR38, UR6, !UP2 ;  /* 0x0000000626067287 */ /* 0x000fe4000d000000 */
[----:B------:R-:W-:-:S04]  /*25d0*/  USEL UR4, UR37, UR4, !UP0 ;  /* 0x0000000425047287 */ /* 0x000fc8000c000000 */
[----:B------:R-:W-:Y:S02]  /*25e0*/  UIADD3 UR8, UPT, UPT, UR6, -UR4, URZ ;  /* 0x8000000406087290 */ /* 0x000fe4000fffe0ff */
[----:B------:R-:W-:Y:S02]  /*25f0*/  UIADD3 UR4, UPT, UPT, -UR6, UR4, URZ ;  /* 0x0000000406047290 */ /* 0x000fe4000fffe1ff */
[----:B------:R-:W-:Y:S02]  /*2600*/  UIMAD UR37, UR8, UR14, UR37 ;  /* 0x0000000e082572a4 */ /* 0x000fe4000f8e0225 */
[----:B------:R-:W-:-:S12]  /*2610*/  UIMAD UR38, UR4, UR16, UR38 ;  /* 0x00000010042672a4 */ /* 0x000fd8000f8e0226 */
.L_x_41:
[----:B------:R-:W-:Y:S01]  /*2620*/  VIADD R11, R11, 0x1 ;  /* 0x000000010b0b7836 */ /* 0x000fe20000000000 */
[----:B------:R-:W-:Y:S01]  /*2630*/  PLOP3.LUT P1, PT, PT, PT, PT, 0x80, 0x8 ;  /* 0x000000000008781c */ /* 0x000fe20003f2f070 */
[----:B------:R-:W-:Y:S02]  /*2640*/  UIADD3 UR16, UPT, UPT, UR38, UR62, URZ ;  /* 0x0000003e26107290 */ /* 0x000fe4000fffe0ff */
[----:B------:R-:W-:Y:S01]  /*2650*/  UIADD3 UR20, UPT, UPT, UR37, UR59, URZ ;  /* 0x0000003b25147290 */ /* 0x000fe2000fffe0ff */
[----:B------:R-:W-:-:S04]  /*2660*/  ISETP.NE.AND P0, PT, R11, 0x2, PT ;  /* 0x000000020b00780c */ /* 0x000fc80003f05270 */
[----:B------:R-:W-:Y:S02]  /*2670*/  SEL R3, RZ, 0x1, P0 ;  /* 0x00000001ff037807 */ /* 0x000fe40000000000 */
[----:B------:R-:W-:Y:S02]  /*2680*/  SEL R11, R11, RZ, P0 ;  /* 0x000000ff0b0b7207 */ /* 0x000fe40000000000 */
[----:B------:R-:W-:Y:S01]  /*2690*/  LOP3.LUT R10, R10, R3, RZ, 0x3c, !PT ;  /* 0x000000030a0a7212 */ /* 0x000fe200078e3cff */
[----:B------:R-:W-:Y:S06]  /*26a0*/  BRA.U UP1, `(.L_x_42) ;  /* 0xfffffff1015c7547 */ /* 0x000fec000b83ffff */
[----:B------:R-:W-:Y:S01]  /*26b0*/  UIADD3 UR7, UPT, UPT, UR7, 0x28, URZ ;  /* 0x0000002807077890 */ /* 0x000fe2000fffe0ff */
[----:B------:R-:W-:-:S03]  /*26c0*/  SHF.L.U32 R3, R12, 0x1f, RZ ;  /* 0x0000001f0c037819 */ /* 0x000fc600000006ff */
[----:B------:R-:W-:-:S09]  /*26d0*/  ULEA UR4, UR5, UR7, 0x3 ;  /* 0x0000000705047291 */ /* 0x000fd2000f8e18ff */
[----:B------:R-:W2:Y:S02]  /*26e0*/  SYNCS.PHASECHK.TRANS64.TRYWAIT P0, [UR4], R3 ;  /* 0x00000003ff0075a7 */ /* 0x000ea40008001104 */
[----:B--2---:R-:W-:Y:S05]  /*26f0*/  @!P0 BRA `(.L_x_43) ;  /* 0x0000005000988947 */ /* 0x004fea0003800000 */
.L_x_118:
[----:B------:R-:W-:-:S04]  /*2700*/  UIADD3 UR4, UPT, UPT, UR5, 0x1, URZ ;  /* 0x0000000105047890 */ /* 0x000fc8000fffe0ff */
[----:B------:R-:W-:-:S04]  /*2710*/  UISETP.NE.AND UP0, UPT, UR4, 0x5, UPT ;  /* 0x000000050400788c */ /* 0x000fc8000bf05270 */
[----:B------:R-:W-:Y:S02]  /*2720*/  USEL UR6, URZ, 0x1, UP0 ;  /* 0x00000001ff067887 */ /* 0x000fe40008000000 */
[----:B------:R-:W-:-:S04]  /*2730*/  USEL UR4, UR4, URZ, UP0 ;  /* 0x000000ff04047287 */ /* 0x000fc80008000000 */
[----:B------:R-:W-:Y:S01]  /*2740*/  ULEA UR5, UR4, UR7, 0x3 ;  /* 0x0000000704057291 */ /* 0x000fe2000f8e18ff */
[----:B------:R-:W-:-:S04]  /*2750*/  LOP3.LUT R2, R12, UR6, RZ, 0x3c, !PT ;  /* 0x000000060c027c12 */ /* 0x000fc8000f8e3cff */
[----:B-1----:R-:W-:-:S04]  /*2760*/  SHF.L.U32 R3, R2, 0x1f, RZ ;  /* 0x0000001f02037819 */ /* 0x002fc800000006ff */
[----:B------:R-:W1:Y:S02]  /*2770*/  SYNCS.PHASECHK.TRANS64.TRYWAIT P0, [UR5], R3 ;  /* 0x00000003ff0075a7 */ /* 0x000e640008001105 */
[----:B-1----:R-:W-:Y:S05]  /*2780*/  @!P0 BRA `(.L_x_44) ;  /* 0x00000050008c8947 */ /* 0x002fea0003800000 */
.L_x_120:
        /* <DEDUP_REMOVED lines=9> */
.L_x_122:
        /* <DEDUP_REMOVED lines=9> */
.L_x_124:
[----:B------:R-:W-:-:S04]  /*28b0*/  UIADD3 UR4, UPT, UPT, UR4, 0x1, URZ ;  /* 0x0000000104047890 */ /* 0x000fc8000fffe0ff */
[----:B------:R-:W-:-:S04]  /*28c0*/  UISETP.NE.AND UP0, UPT, UR4, 0x5, UPT ;  /* 0x000000050400788c */ /* 0x000fc8000bf05270 */
[----:B------:R-:W-:Y:S02]  /*28d0*/  USEL UR5, URZ, 0x1, UP0 ;  /* 0x00000001ff057887 */ /* 0x000fe40008000000 */
[----:B------:R-:W-:-:S04]  /*28e0*/  USEL UR4, UR4, URZ, UP0 ;  /* 0x000000ff04047287 */ /* 0x000fc80008000000 */
[----:B------:R-:W-:Y:S01]  /*28f0*/  ULEA UR4, UR4, UR7, 0x3 ;  /* 0x0000000704047291 */ /* 0x000fe2000f8e18ff */
[----:B-1----:R-:W-:-:S04]  /*2900*/  LOP3.LUT R3, R2, UR5, RZ, 0x3c, !PT ;  /* 0x0000000502037c12 */ /* 0x002fc8000f8e3cff */
[----:B------:R-:W-:Y:S01]  /*2910*/  SHF.L.U32 R3, R3, 0x1f, RZ ;  /* 0x0000001f03037819 */ /* 0x000fe200000006ff */
[----:B------:R-:W-:-:S07]  /*2920*/  IMAD.U32 R0, RZ, RZ, UR4 ;  /* 0x00000004ff007e24 */ /* 0x000fce000f8e00ff */
.L_x_47:
[----:B-1----:R1:W2:Y:S02]  /*2930*/  SYNCS.PHASECHK.TRANS64.TRYWAIT P0, [R0+URZ], R3 ;  /* 0x00000003000075a7 */ /* 0x0022a400080011ff */
[----:B--2---:R-:W-:Y:S05]  /*2940*/  @!P0 NANOSLEEP.SYNCS 0x989680 ;  /* 0x009896800000895d */ /* 0x004fea0003900000 */
[----:B------:R-:W2:Y:S02]  /*2950*/  @!P0 SYNCS.PHASECHK.TRANS64 P0, [R0+URZ], R3 ;  /* 0x00000003000085a7 */ /* 0x000ea400080010ff */
[----:B--2---:R-:W-:Y:S05]  /*2960*/  @P0 EXIT ;  /* 0x000000000000094d */ /* 0x004fea0003800000 */
[----:B------:R-:W-:Y:S05]  /*2970*/  BRA `(.L_x_47) ;  /* 0xfffffffc00ec7947 */ /* 0x000fea000383ffff */
.L_x_22:
[----:B------:R-:W1:Y:S02]  /*2980*/  S2UR UR4, SR_CgaCtaId ;  /* 0x00000000000479c3 */ /* 0x000e640000008800 */
[----:B-1----:R-:W-:-:S04]  /*2990*/  UISETP.NE.AND UP0, UPT, UR4, URZ, UPT ;  /* 0x000000ff0400728c */ /* 0x002fc8000bf05270 */
[----:B------:R-:W-:-:S09]  /*29a0*/  UISETP.NE.OR UP0, UPT, UR17, 0x1, UP0 ;  /* 0x000000011100788c */ /* 0x000fd20008705670 */
[----:B------:R-:W-:Y:S05]  /*29b0*/  BRA.U UP0, `(.L_x_48) ;  /* 0x00000005004c7547 */ /* 0x000fea000b800000 */
[----:B------:R-:W1:Y:S01]  /*29c0*/  S2UR UR5, SR_CgaCtaId ;  /* 0x00000000000579c3 */ /* 0x000e620000008800 */
[----:B------:R-:W-:Y:S01]  /*29d0*/  UMOV UR4, 0x400 ;  /* 0x0000040000047882 */ /* 0x000fe20000000000 */
[----:B------:R-:W-:Y:S01]  /*29e0*/  ISETP.GE.U32.AND P2, PT, R0, 0x2, PT ;  /* 0x000000020000780c */ /* 0x000fe20003f46070 */
[----:B------:R-:W-:Y:S01]  /*29f0*/  IMAD.MOV.U32 R12, RZ, RZ, 0x1 ;  /* 0x00000001ff0c7424 */ /* 0x000fe200078e00ff */
[----:B------:R-:W-:Y:S02]  /*2a00*/  CS2R R10, SRZ ;  /* 0x00000000000a7805 */ /* 0x000fe4000001ff00 */
[----:B------:R-:W-:Y:S01]  /*2a10*/  CS2R R8, SRZ ;  /* 0x0000000000087805 */ /* 0x000fe2000001ff00 */
[----:B-1----:R-:W-:-:S03]  /*2a20*/  ULEA UR6, UR5, UR4, 0x18 ;  /* 0x0000000405067291 */ /* 0x002fc6000f8ec0ff */
[----:B------:R-:W-:-:S09]  /*2a30*/  UMOV UR5, URZ ;  /* 0x000000ff00057c82 */ /* 0x000fd20008000000 */
.L_x_52:
[----:B------:R-:W-:Y:S02]  /*2a40*/  LEA R2, R8, UR6, 0x3 ;  /* 0x0000000608027c11 */ /* 0x000fe4000f8e18ff */
[----:B------:R-:W-:-:S03]  /*2a50*/  SHF.L.U32 R5, R9, 0x1f, RZ ;  /* 0x0000001f09057819 */ /* 0x000fc600000006ff */
[----:B------:R-:W-:Y:S01]  /*2a60*/  VIADD R4, R2, 0xf0 ;  /* 0x000000f002047836 */ /* 0x000fe20000000000 */
[----:B------:R-:W1:Y:S02]  /*2a70*/  SYNCS.PHASECHK.TRANS64.TRYWAIT P0, [R2+URZ+0xe0], R5 ;  /* 0x0000e005020075a7 */ /* 0x000e6400080011ff */
[----:B-1----:R-:W-:Y:S05]  /*2a80*/  @!P0 BRA `(.L_x_49) ;  /* 0x0000005000148947 */ /* 0x002fea0003800000 */
.L_x_125:
[----:B------:R-:W-:Y:S01]  /*2a90*/  ULEA UR4, UR5, UR6, 0x3 ;  /* 0x0000000605047291 */ /* 0x000fe2000f8e18ff */
[----:B------:R-:W-:Y:S02]  /*2aa0*/  PRMT R4, RZ, 0x654, R4 ;  /* 0x00000654ff047816 */ /* 0x000fe40000000004 */
[----:B-1----:R-:W-:Y:S01]  /*2ab0*/  SHF.L.U32 R5, R12, 0x1f, RZ ;  /* 0x0000001f0c057819 */ /* 0x002fe200000006ff */
[----:B------:R-:W-:Y:S01]  /*2ac0*/  UIADD3 UR7, UPT, UPT, UR4, 0x80, URZ ;  /* 0x0000008004077890 */ /* 0x000fe2000fffe0ff */
[----:B------:R1:W-:Y:S05]  /*2ad0*/  SYNCS.ARRIVE.TRANS64.RED.A1T0 RZ, [R4+URZ], RZ ;  /* 0x000000ff04ff79a7 */ /* 0x0003ea00081004ff */
[----:B------:R-:W-:Y:S01]  /*2ae0*/  IMAD.U32 R7, RZ, RZ, UR7 ;  /* 0x00000007ff077e24 */ /* 0x000fe2000f8e00ff */
[----:B------:R-:W2:Y:S04]  /*2af0*/  SYNCS.PHASECHK.TRANS64.TRYWAIT P0, [UR4+0x90], R5 ;  /* 0x00009005ff0075a7 */ /* 0x000ea80008001104 */
[----:B------:R-:W-:Y:S01]  /*2b00*/  PRMT R6, R0, 0x654, R7 ;  /* 0x0000065400067816 */ /* 0x000fe20000000007 */
[----:B-1----:R-:W-:Y:S01]  /*2b10*/  @!P2 IMAD.MOV.U32 R4, RZ, RZ, 0x10 ;  /* 0x00000010ff04a424 */ /* 0x002fe200078e00ff */
[----:B--2---:R-:W-:Y:S06]  /*2b20*/  @!P0 BRA `(.L_x_50) ;  /* 0x0000005000008947 */ /* 0x004fec0003800000 */
.L_x_127:
[----:B------:R-:W-:Y:S01]  /*2b30*/  ULEA UR8, UR5, UR6, 0x4 ;  /* 0x0000000605087291 */ /* 0x000fe2000f8e20ff */
[----:B------:R-:W-:Y:S01]  /*2b40*/  SEL R3, R6, R3, !P2 ;  /* 0x0000000306037207 */ /* 0x000fe20005000000 */
[----:B------:R-:W-:Y:S01]  /*2b50*/  UIADD3 UR9, UPT, UPT, UR4, 0x80, URZ ;  /* 0x0000008004097890 */ /* 0x000fe2000fffe0ff */
[----:B-1----:R-:W-:Y:S01]  /*2b60*/  LEA R2, R11, UR6, 0x3 ;  /* 0x000000060b027c11 */ /* 0x002fe2000f8e18ff */
[----:B------:R-:W-:Y:S01]  /*2b70*/  UIADD3 UR8, UPT, UPT, UR8, 0x110, URZ ;  /* 0x0000011008087890 */ /* 0x000fe2000fffe0ff */
[----:B------:R-:W-:Y:S01]  /*2b80*/  SHF.L.U32 R5, R10, 0x1f, RZ ;  /* 0x0000001f0a057819 */ /* 0x000fe200000006ff */
[----:B------:R1:W-:Y:S01]  /*2b90*/  @!P2 SYNCS.ARRIVE.TRANS64.RED RZ, [R3+URZ], R4 ;  /* 0x0000000403ffa9a7 */ /* 0x0003e200080004ff */
[----:B------:R-:W-:Y:S01]  /*2ba0*/  UIADD3 UR4, UPT, UPT, UR5, 0x1, URZ ;  /* 0x0000000105047890 */ /* 0x000fe2000fffe0ff */
[----:B------:R-:W-:-:S03]  /*2bb0*/  VIADD R8, R8, 0x1 ;  /* 0x0000000108087836 */ /* 0x000fc60000000000 */
[----:B------:R-:W-:Y:S02]  /*2bc0*/  UISETP.NE.AND UP0, UPT, UR4, 0x2, UPT ;  /* 0x000000020400788c */ /* 0x000fe4000bf05270 */
[----:B------:R-:W-:Y:S06]  /*2bd0*/  UGETNEXTWORKID.BROADCAST [UR8], [UR9] ;  /* 0x00000000080073ca */ /* 0x000fec0008000100 */
[----:B------:R-:W-:Y:S01]  /*2be0*/  USEL UR7, URZ, 0x1, UP0 ;  /* 0x00000001ff077887 */ /* 0x000fe20008000000 */
[----:B------:R-:W-:Y:S01]  /*2bf0*/  ISETP.NE.AND P0, PT, R8, 0x2, PT ;  /* 0x000000020800780c */ /* 0x000fe20003f05270 */
[----:B------:R-:W-:Y:S01]  /*2c00*/  USEL UR5, UR4, URZ, UP0 ;  /* 0x000000ff04057287 */ /* 0x000fe20008000000 */
[----:B------:R-:W2:Y:S03]  /*2c10*/  SYNCS.PHASECHK.TRANS64.TRYWAIT P1, [R2+URZ+0x80], R5 ;  /* 0x00008005020075a7 */ /* 0x000ea600080211ff */
[----:B------:R-:W-:Y:S01]  /*2c20*/  LOP3.LUT R12, R12, UR7, RZ, 0x3c, !PT ;  /* 0x000000070c0c7c12 */ /* 0x000fe2000f8e3cff */
[----:B-12---:R-:W-:Y:S07]  /*2c30*/  @!P1 BRA `(.L_x_51) ;  /* 0x0000004c00d49947 */ /* 0x006fee0003800000 */
.L_x_128:
[C---:B------:R-:W-:Y:S01]  /*2c40*/  LEA R4, R11.reuse, UR6, 0x4 ;  /* 0x000000060b047c11 */ /* 0x040fe2000f8e20ff */
[----:B-1----:R-:W-:Y:S01]  /*2c50*/  VIADD R2, R2, 0x90 ;  /* 0x0000009002027836 */ /* 0x002fe20000000000 */
[----:B------:R-:W-:Y:S01]  /*2c60*/  SEL R8, R8, RZ, P0 ;  /* 0x000000ff08087207 */ /* 0x000fe20000000000 */
[----:B------:R-:W-:-:S03]  /*2c70*/  VIADD R11, R11, 0x1 ;  /* 0x000000010b0b7836 */ /* 0x000fc60000000000 */
[----:B------:R-:W1:Y:S01]  /*2c80*/  LDS.128 R4, [R4+0x110] ;  /* 0x0001100004047984 */ /* 0x000e620000000c00 */
[----:B------:R-:W-:Y:S02]  /*2c90*/  PRMT R2, RZ, 0x654, R2 ;  /* 0x00000654ff027816 */ /* 0x000fe40000000002 */
[C---:B------:R-:W-:Y:S01]  /*2ca0*/  ISETP.NE.AND P1, PT, R11.reuse, 0x2, PT ;  /* 0x000000020b00780c */ /* 0x040fe20003f25270 */
[----:B------:R-:W-:Y:S01]  /*2cb0*/  @!PT LDS RZ, [RZ] ;  /* 0x00000000fffff984 */ /* 0x000fe20000000800 */
[----:B------:R-:W-:Y:S01]  /*2cc0*/  @!PT LDS RZ, [RZ] ;  /* 0x00000000fffff984 */ /* 0x000fe20000000800 */
[----:B------:R-:W-:Y:S01]  /*2cd0*/  @!PT LDS RZ, [RZ] ;  /* 0x00000000fffff984 */ /* 0x000fe20000000800 */
[----:B------:R-:W-:Y:S01]  /*2ce0*/  @!PT LDS RZ, [RZ] ;  /* 0x00000000fffff984 */ /* 0x000fe20000000800 */
[----:B------:R2:W-:Y:S06]  /*2cf0*/  MEMBAR.ALL.CTA ;  /* 0x0000000000007992 */ /* 0x0005ec0000008000 */
[----:B--2---:R-:W2:Y:S01]  /*2d00*/  FENCE.VIEW.ASYNC.S ;  /* 0x00000000000073c6 */ /* 0x004ea20000000000 */
[----:B------:R-:W-:Y:S01]  /*2d10*/  SEL R11, R11, RZ, P1 ;  /* 0x000000ff0b0b7207 */ /* 0x000fe20000800000 */
[----:B--2---:R2:W-:Y:S01]  /*2d20*/  SYNCS.ARRIVE.TRANS64.RED.A1T0 RZ, [R2+URZ], RZ ;  /* 0x000000ff02ff79a7 */ /* 0x0045e200081004ff */
[----:B-1----:R-:W-:-:S02]  /*2d30*/  LOP3.LUT P3, RZ, R6, 0x1, RZ, 0xc0, !PT ;  /* 0x0000000106ff7812 */ /* 0x002fc4000786c0ff */
[----:B------:R-:W-:-:S04]  /*2d40*/  SEL R5, RZ, 0x1, P1 ;  /* 0x00000001ff057807 */ /* 0x000fc80000800000 */
[----:B------:R-:W-:Y:S02]  /*2d50*/  LOP3.LUT R10, R10, R5, RZ, 0x3c, !PT ;  /* 0x000000050a0a7212 */ /* 0x000fe400078e3cff */
[----:B--2---:R-:W-:-:S04]  /*2d60*/  SEL R2, RZ, 0x1, P0 ;  /* 0x00000001ff027807 */ /* 0x004fc80000000000 */
[----:B------:R-:W-:Y:S01]  /*2d70*/  LOP3.LUT R9, R9, R2, RZ, 0x3c, !PT ;  /* 0x0000000209097212 */ /* 0x000fe200078e3cff */
[----:B------:R-:W-:Y:S06]  /*2d80*/  @P3 BRA `(.L_x_52) ;  /* 0xfffffffc002c3947 */ /* 0x000fec000383ffff */
[----:B------:R-:W-:Y:S01]  /*2d90*/  ULEA UR4, UR5, UR6, 0x3 ;  /* 0x0000000605047291 */ /* 0x000fe2000f8e18ff */
[----:B------:R-:W-:-:S08]  /*2da0*/  SHF.L.U32 R3, R12, 0x1f, RZ ;  /* 0x0000001f0c037819 */ /* 0x000fd000000006ff */
[----:B------:R-:W1:Y:S02]  /*2db0*/  SYNCS.PHASECHK.TRANS64 P0, [UR4+0x90], R3 ;  /* 0x00009003ff0075a7 */ /* 0x000e640008001004 */
[----:B-1----:R-:W-:Y:S05]  /*2dc0*/  @P0 BRA `(.L_x_53) ;  /* 0x0000000000080947 */ /* 0x002fea0003800000 */
[----:B------:R-:W1:Y:S02]  /*2dd0*/  SYNCS.PHASECHK.TRANS64.TRYWAIT P0, [UR4+0x90], R3 ;  /* 0x00009003ff0075a7 */ /* 0x000e640008001104 */
[----:B-1----:R-:W-:Y:S05]  /*2de0*/  @!P0 BRA `(.L_x_54) ;  /* 0x0000004c007c8947 */ /* 0x002fea0003800000 */
.L_x_53:
[----:B------:R-:W-:-:S04]  /*2df0*/  UIADD3 UR7, UPT, UPT, UR5, 0x1, URZ ;  /* 0x0000000105077890 */ /* 0x000fc8000fffe0ff */
[----:B------:R-:W-:-:S04]  /*2e00*/  UISETP.NE.AND UP0, UPT, UR7, 0x2, UPT ;  /* 0x000000020700788c */ /* 0x000fc8000bf05270 */
[----:B------:R-:W-:Y:S02]  /*2e10*/  USEL UR8, URZ, 0x1, UP0 ;  /* 0x00000001ff087887 */ /* 0x000fe40008000000 */
[----:B------:R-:W-:-:S04]  /*2e20*/  USEL UR7, UR7, URZ, UP0 ;  /* 0x000000ff07077287 */ /* 0x000fc80008000000 */
[----:B------:R-:W-:Y:S01]  /*2e30*/  ULEA UR7, UR7, UR6, 0x3 ;  /* 0x0000000607077291 */ /* 0x000fe2000f8e18ff */
[----:B-1----:R-:W-:-:S04]  /*2e40*/  LOP3.LUT R3, R12, UR8, RZ, 0x3c, !PT ;  /* 0x000000080c037c12 */ /* 0x002fc8000f8e3cff */
[----:B------:R-:W-:-:S04]  /*2e50*/  SHF.L.U32 R0, R3, 0x1f, RZ ;  /* 0x0000001f03007819 */ /* 0x000fc800000006ff */
[----:B------:R-:W1:Y:S02]  /*2e60*/  SYNCS.PHASECHK.TRANS64 P0, [UR7+0x90], R0 ;  /* 0x00009000ff0075a7 */ /* 0x000e640008001007 */
[----:B-1----:R-:W-:Y:S05]  /*2e70*/  @P0 EXIT ;  /* 0x000000000000094d */ /* 0x002fea0003800000 */
[----:B------:R-:W-:Y:S02]  /*2e80*/  SHF.L.U32 R3, R3, 0x1f, RZ ;  /* 0x0000001f03037819 */ /* 0x000fe400000006ff */
[----:B------:R-:W-:-:S07]  /*2e90*/  MOV R0, UR7 ;  /* 0x0000000700007c02 */ /* 0x000fce0008000f00 */
.L_x_55:
[----:B-1----:R1:W2:Y:S02]  /*2ea0*/  SYNCS.PHASECHK.TRANS64.TRYWAIT P0, [R0+URZ+0x90], R3 ;  /* 0x00009003000075a7 */ /* 0x0022a400080011ff */
[----:B--2---:R-:W-:Y:S05]  /*2eb0*/  @!P0 NANOSLEEP.SYNCS 0x989680 ;  /* 0x009896800000895d */ /* 0x004fea0003900000 */
[----:B------:R-:W2:Y:S02]  /*2ec0*/  @!P0 SYNCS.PHASECHK.TRANS64 P0, [R0+URZ+0x90], R3 ;  /* 0x00009003000085a7 */ /* 0x000ea400080010ff */
[----:B--2---:R-:W-:Y:S05]  /*2ed0*/  @P0 EXIT ;  /* 0x000000000000094d */ /* 0x004fea0003800000 */
[----:B------:R-:W-:Y:S05]  /*2ee0*/  BRA `(.L_x_55) ;  /* 0xfffffffc00ec7947 */ /* 0x000fea000383ffff */
.L_x_48:
[----:B------:R-:W-:Y:S05]  /*2ef0*/  BRA.U UP4, `(.L_x_56) ;  /* 0x0000000d04a07547 */ /* 0x000fea000b800000 */
[----:B------:R-:W1:Y:S01]  /*2f00*/  S2UR UR7, SR_CgaCtaId ;  /* 0x00000000000779c3 */ /* 0x000e620000008800 */
[----:B------:R-:W-:Y:S01]  /*2f10*/  UMOV UR4, 0x40 ;  /* 0x0000004000047882 */ /* 0x000fe20000000000 */
[----:B------:R-:W-:Y:S01]  /*2f20*/  NOP ;  /* 0x0000000000007918 */ /* 0x000fe20000000000 */
[----:B------:R-:W-:Y:S01]  /*2f30*/  UMOV UR6, 0x400 ;  /* 0x0000040000067882 */ /* 0x000fe20000000000 */
[----:B-1----:R-:W-:Y:S02]  /*2f40*/  ULEA UR5, UR7, UR4, 0x18 ;  /* 0x0000000407057291 */ /* 0x002fe4000f8ec0ff */
[----:B------:R-:W-:-:S07]  /*2f50*/  ULEA UR6, UR7, UR6, 0x18 ;  /* 0x0000000607067291 */ /* 0x000fce000f8ec0ff */
[----:B------:R-:W1:Y:S02]  /*2f60*/  LDS.U8 R0, [UR5+0x1c] ;  /* 0x00001c05ff007984 */ /* 0x000e640008000000 */
[----:B-1----:R-:W-:-:S13]  /*2f70*/  ISETP.NE.AND P0, PT, R0, RZ, PT ;  /* 0x000000ff0000720c */ /* 0x002fda0003f05270 */
[----:B------:R-:W-:Y:S05]  /*2f80*/  @P0 BRA `(.L_x_57) ;  /* 0x0000000000580947 */ /* 0x000fea0003800000 */
[----:B------:R-:W-:-:S13]  /*2f90*/  ELECT P0, URZ, PT ;  /* 0x0000000000ff782f */ /* 0x000fda0003800000 */
[----:B------:R-:W-:Y:S05]  /*2fa0*/  @!P0 BRA `(.L_x_58) ;  /* 0x0000000000608947 */ /* 0x000fea0003800000 */
[----:B------:R-:W-:Y:S01]  /*2fb0*/  UMOV UR4, 0x10 ;  /* 0x0000001000047882 */ /* 0x000fe20000000000 */
[----:B------:R-:W-:Y:S01]  /*2fc0*/  HFMA2 R0, -RZ, RZ, 0, 5.9604644775390625e-08 ;  /* 0x00000001ff007431 */ /* 0x000fe200000001ff */
[----:B------:R-:W-:-:S03]  /*2fd0*/  MOV R3, 0xffff ;  /* 0x0000ffff00037802 */ /* 0x000fc60000000f00 */
[----:B------:R-:W-:Y:S04]  /*2fe0*/  DEPBAR.LE SB1, 0x36 ;  /* 0x00009d800000791a */ /* 0x000fe80000000000 */
[----:B------:R-:W1:Y:S02]  /*2ff0*/  UTCATOMSWS.FIND_AND_SET.ALIGN UP0, UR4, UR4 ;  /* 0x00000004000475e3 */ /* 0x000e640008000800 */
[----:B-1----:R-:W-:Y:S01]  /*3000*/  MOV R4, UR4 ;  /* 0x0000000400047c02 */ /* 0x002fe20008000f00 */
[----:B------:R-:W-:Y:S06]  /*3010*/  BRA.U UP0, `(.L_x_59) ;  /* 0x0000000100187547 */ /* 0x000fec000b800000 */
.L_x_60:
[----:B------:R-:W-:Y:S05]  /*3020*/  NANOSLEEP 0x64 ;  /* 0x000000640000795d */ /* 0x000fea0003800000 */
[----:B------:R-:W-:-:S05]  /*3030*/  UMOV UR4, 0x10 ;  /* 0x0000001000047882 */ /* 0x000fca0000000000 */
[----:B------:R-:W-:Y:S04]  /*3040*/  DEPBAR.LE SB1, 0x36 ;  /* 0x00009d800000791a */ /* 0x000fe80000000000 */
[----:B------:R-:W1:Y:S02]  /*3050*/  UTCATOMSWS.FIND_AND_SET.ALIGN UP0, UR4, UR4 ;  /* 0x00000004000475e3 */ /* 0x000e640008000800 */
[----:B-1----:R-:W-:Y:S01]  /*3060*/  MOV R4, UR4 ;  /* 0x0000000400047c02 */ /* 0x002fe20008000f00 */
[----:B------:R-:W-:Y:S05]  /*3070*/  BRA.U !UP0, `(.L_x_60) ;  /* 0xfffffffd08e87547 */ /* 0x000fea000b83ffff */
.L_x_59:
[-C--:B------:R-:W-:Y:S02]  /*3080*/  SHF.L.U32 R3, R3, R4.reuse, RZ ;  /* 0x0000000403037219 */ /* 0x080fe400000006ff */
[----:B------:R-:W-:Y:S01]  /*3090*/  SHF.L.U32 R0, R0, R4, RZ ;  /* 0x0000000400007219 */ /* 0x000fe200000006ff */
[----:B------:R-:W-:Y:S02]  /*30a0*/  IMAD.SHL.U32 R4, R4, 0x20, RZ ;  /* 0x0000002004047824 */ /* 0x000fe400078e00ff */
[----:B------:R1:W-:Y:S04]  /*30b0*/  ATOMS.OR RZ, [UR5+0x14], R3 ;  /* 0x00001403ffff798c */ /* 0x0003e8000b000005 */
[----:B------:R1:W-:Y:S04]  /*30c0*/  ATOMS.OR RZ, [UR5+0x18], R0 ;  /* 0x00001800ffff798c */ /* 0x0003e8000b000005 */
[----:B------:R1:W-:Y:S01]  /*30d0*/  STS [UR6+0x130], R4 ;  /* 0x00013004ff007988 */ /* 0x0003e20008000806 */
[----:B------:R-:W-:Y:S05]  /*30e0*/  BRA `(.L_x_58) ;  /* 0x0000000000107947 */ /* 0x000fea0003800000 */
.L_x_57:
[----:B------:R-:W-:Y:S02]  /*30f0*/  MOV R0, 0xffffffff ;  /* 0xffffffff00007802 */ /* 0x000fe40000000f00 */
[----:B------:R-:W-:-:S03]  /*3100*/  MOV R4, 0x3130 ;  /* 0x0000313000047802 */ /* 0x000fc60000000f00 */
[----:B------:R1:W-:Y:S04]  /*3110*/  STS [UR6+0x130], R0 ;  /* 0x00013000ff007988 */ /* 0x0003e80008000806 */
[----:B-1---5:R-:W-:Y:S05]  /*3120*/  CALL.REL.NOINC `($__internal_1_$__cuda_sm10x_tcgen05_guardrail_trap_phase_invalid_during_alloc) ;  /* 0x0000005000387944 */ /* 0x022fea0003c00000 */
.L_x_58:
[----:B------:R-:W-:Y:S05]  /*3130*/  WARPSYNC.ALL ;  /* 0x0000000000007948 */ /* 0x000fea0003800000 */
[----:B------:R-:W2:Y:S01]  /*3140*/  S2UR UR4, SR_CgaCtaId ;  /* 0x00000000000479c3 */ /* 0x000ea20000008800 */
[----:B------:R-:W-:Y:S01]  /*3150*/  UMOV UR17, 0x400 ;  /* 0x0000040000117882 */ /* 0x000fe20000000000 */
[----:B------:R-:W-:-:S06]  /*3160*/  NOP ;  /* 0x0000000000007918 */ /* 0x000fcc0000000000 */
[----:B------:R-:W-:Y:S06]  /*3170*/  BAR.ARV 0x6, 0xa0 ;  /* 0x0182800000007b1d */ /* 0x000fec0000002000 */
[----:B------:R-:W3:Y:S01]  /*3180*/  LDCU UR5, c[0x0][0x38c] ;  /* 0x00007180ff0577ac */ /* 0x000ee20008000800 */
[----:B------:R-:W-:Y:S01]  /*3190*/  LOP3.LUT R2, R2, 0xffff, RZ, 0xc0, !PT ;  /* 0x0000ffff02027812 */ /* 0x000fe200078ec0ff */
[----:B------:R-:W-:Y:S01]  /*31a0*/  IMAD.MOV.U32 R11, RZ, RZ, 0x1 ;  /* 0x00000001ff0b7424 */ /* 0x000fe200078e00ff */
[----:B------:R-:W-:Y:S01]  /*31b0*/  CS2R R8, SRZ ;  /* 0x0000000000087805 */ /* 0x000fe2000001ff00 */
[----:B------:R-:W4:Y:S01]  /*31c0*/  LDCU UR8, c[0x0][0x38c] ;  /* 0x00007180ff0877ac */ /* 0x000f220008000800 */
[----:B------:R-:W-:Y:S01]  /*31d0*/  R2UR UR19, R2 ;  /* 0x00000000021372ca */ /* 0x000fe200000e0000 */
[----:B------:R-:W-:Y:S01]  /*31e0*/  IMAD.MOV.U32 R10, RZ, RZ, RZ ;  /* 0x000000ffff0a7224 */ /* 0x000fe200078e00ff */
[----:B------:R-:W-:Y:S01]  /*31f0*/  UMOV UR22, URZ ;  /* 0x000000ff00167c82 */ /* 0x000fe20008000000 */
[----:B------:R-:W-:Y:S01]  /*3200*/  UMOV UR14, URZ ;  /* 0x000000ff000e7c82 */ /* 0x000fe20008000000 */
[----:B--2---:R-:W-:Y:S01]  /*3210*/  ULEA UR17, UR4, UR17, 0x18 ;  /* 0x0000001104117291 */ /* 0x004fe2000f8ec0ff */
[----:B------:R-:W-:Y:S01]  /*3220*/  UMOV UR26, 0x0 ;  /* 0x00000000001a7882 */ /* 0x000fe20000000000 */
[----:B------:R-:W-:-:S02]  /*3230*/  UMOV UR27, 0x4200490 ;  /* 0x04200490001b7882 */ /* 0x000fc40000000000 */
[----:B------:R-:W-:Y:S02]  /*3240*/  UIADD3 UR6, UPT, UPT, UR17, 0x4400, URZ ;  /* 0x0000440011067890 */ /* 0x000fe4000fffe0ff */
[----:B------:R-:W-:Y:S02]  /*3250*/  UIADD3 UR7, UPT, UPT, UR17, 0x9400, URZ ;  /* 0x0000940011077890 */ /* 0x000fe4000fffe0ff */
[----:B---3--:R-:W-:Y:S01]  /*3260*/  UIADD3 UR5, UPT, UPT, UR5, 0x3f, URZ ;  /* 0x0000003f05057890 */ /* 0x008fe2000fffe0ff */
[----:B-1----:R-:W1:Y:S01]  /*3270*/  LDS R0, [UR17+0x130] ;  /* 0x00013011ff007984 */ /* 0x002e620008000800 */
[----:B------:R-:W-:Y:S02]  /*3280*/  USHF.R.U32.HI UR6, URZ, 0x4, UR6 ;  /* 0x00000004ff067899 */ /* 0x000fe40008011606 */
[----:B------:R-:W-:Y:S02]  /*3290*/  USHF.R.S32.HI UR4, URZ, 0x1f, UR5 ;  /* 0x0000001fff047899 */ /* 0x000fe40008011405 */
[----:B------:R-:W-:-:S02]  /*32a0*/  ULOP3.LUT UR6, UR6, 0x3fff, URZ, 0xc0, !UPT ;  /* 0x00003fff06067892 */ /* 0x000fc4000f8ec0ff */
[----:B------:R-:W-:Y:S02]  /*32b0*/  ULEA.HI UR4, UR4, UR5, URZ, 0x6 ;  /* 0x0000000504047291 */ /* 0x000fe4000f8f30ff */
[----:B------:R-:W-:Y:S02]  /*32c0*/  USHF.R.U32.HI UR5, URZ, 0x4, UR7 ;  /* 0x00000004ff057899 */ /* 0x000fe40008011607 */
[----:B------:R-:W-:Y:S02]  /*32d0*/  USHF.R.S32.HI UR28, URZ, 0x6, UR4 ;  /* 0x00000006ff1c7899 */ /* 0x000fe40008011404 */
[----:B------:R-:W-:Y:S02]  /*32e0*/  ULOP3.LUT UR5, UR5, 0x3fff, URZ, 0xc0, !UPT ;  /* 0x00003fff05057892 */ /* 0x000fe4000f8ec0ff */
[----:B------:R-:W-:Y:S02]  /*32f0*/  UISETP.LT.AND UP0, UPT, UR28, 0x1, UPT ;  /* 0x000000011c00788c */ /* 0x000fe4000bf01270 */
[----:B------:R-:W-:-:S02]  /*3300*/  ULOP3.LUT UR20, UR6, 0x10000, URZ, 0xfc, !UPT ;  /* 0x0001000006147892 */ /* 0x000fc4000f8efcff */
[----:B------:R-:W-:Y:S02]  /*3310*/  USEL UR29, UR28, 0x1, !UP0 ;  /* 0x000000011c1d7887 */ /* 0x000fe4000c000000 */
[----:B------:R-:W-:Y:S02]  /*3320*/  ULOP3.LUT UR21, UR5, 0x10000, URZ, 0xfc, !UPT ;  /* 0x0001000005157892 */ /* 0x000fe4000f8efcff */
[----:B------:R-:W-:Y:S02]  /*3330*/  UIADD3 UR29, UPT, UPT, -UR29, URZ, URZ ;  /* 0x000000ff1d1d7290 */ /* 0x000fe4000fffe1ff */
[----:B----4-:R-:W-:Y:S01]  /*3340*/  UISETP.GE.AND UP4, UPT, UR8, 0x1, UPT ;  /* 0x000000010800788c */ /* 0x010fe2000bf86270 */
[----:B------:R-:W-:Y:S01]  /*3350*/  UMOV UR24, 0x0 ;  /* 0x0000000000187882 */ /* 0x000fe20000000000 */
[----:B------:R-:W-:Y:S01]  /*3360*/  UMOV UR25, 0x4200490 ;  /* 0x0420049000197882 */ /* 0x000fe20000000000 */
[----:B-1----:R-:W-:-:S15]  /*3370*/  R2UR UR30, R0 ;  /* 0x00000000001e72ca */ /* 0x002fde00000e0000 */
.L_x_67:
[----:B------:R-:W-:Y:S02]  /*3380*/  LEA R0, R10, UR17, 0x3 ;  /* 0x000000110a007c11 */ /* 0x000fe4000f8e18ff */
[----:B------:R-:W-:Y:S02]  /*3390*/  SHF.L.U32 R5, R9, 0x1f, RZ ;  /* 0x0000001f09057819 */ /* 0x000fe400000006ff */
[----:B------:R-:W-:Y:S01]  /*33a0*/  PLOP3.LUT P0, PT, PT, PT, UP4, 0x80, 0x8 ;  /* 0x000000000008781c */ /* 0x000fe20003f0f048 */
[----:B------:R-:W-:Y:S01]  /*33b0*/  VIADD R3, R0, 0x90 ;  /* 0x0000009000037836 */ /* 0x000fe20000000000 */
[----:B-1----:R-:W1:Y:S02]  /*33c0*/  SYNCS.PHASECHK.TRANS64.TRYWAIT P1, [R0+URZ+0x80], R5 ;  /* 0x00008005000075a7 */ /* 0x002e6400080211ff */
[----:B-1-3--:R-:W-:Y:S09]  /*33d0*/  @!P1 BRA `(.L_x_61) ;  /* 0x0000004800189947 */ /* 0x00aff20003800000 */
.L_x_130:
[----:B------:R-:W-:Y:S01]  /*33e0*/  LEA R4, R10, UR17, 0x4 ;  /* 0x000000110a047c11 */ /* 0x000fe2000f8e20ff */
[----:B------:R-:W-:Y:S01]  /*33f0*/  @UP4 ULEA UR4, UR14, UR17, 0x3 ;  /* 0x000000110e044291 */ /* 0x000fe2000f8e18ff */
[----:B------:R-:W-:Y:S01]  /*3400*/  PLOP3.LUT P2, PT, PT, PT, PT, 0x80, 0x8 ;  /* 0x000000000008781c */ /* 0x000fe20003f4f070 */
[----:B------:R-:W-:Y:S01]  /*3410*/  ULEA UR23, UR22, UR17, 0x3 ;  /* 0x0000001116177291 */ /* 0x000fe2000f8e18ff */
[----:B------:R-:W-:Y:S02]  /*3420*/  PRMT R3, RZ, 0x654, R3 ;  /* 0x00000654ff037816 */ /* 0x000fe40000000003 */
[----:B-1----:R-:W1:Y:S01]  /*3430*/  LDS.128 R4, [R4+0x110] ;  /* 0x0001100004047984 */ /* 0x002e620000000c00 */
[----:B------:R-:W-:Y:S02]  /*3440*/  @P0 SHF.L.U32 R2, R8, 0x1f, RZ ;  /* 0x0000001f08020819 */ /* 0x000fe400000006ff */
[----:B------:R-:W-:Y:S01]  /*3450*/  SHF.L.U32 R0, R11, 0x1f, RZ ;  /* 0x0000001f0b007819 */ /* 0x000fe200000006ff */
[----:B------:R-:W-:Y:S01]  /*3460*/  @!PT LDS RZ, [RZ] ;  /* 0x00000000fffff984 */ /* 0x000fe20000000800 */
[----:B------:R-:W-:Y:S01]  /*3470*/  @!PT LDS RZ, [RZ] ;  /* 0x00000000fffff984 */ /* 0x000fe20000000800 */
[----:B------:R-:W-:Y:S01]  /*3480*/  @!PT LDS RZ, [RZ] ;  /* 0x00000000fffff984 */ /* 0x000fe20000000800 */
[----:B------:R-:W-:Y:S01]  /*3490*/  @!PT LDS RZ, [RZ] ;  /* 0x00000000fffff984 */ /* 0x000fe20000000800 */
[----:B------:R2:W-:Y:S06]  /*34a0*/  MEMBAR.ALL.CTA ;  /* 0x0000000000007992 */ /* 0x0005ec0000008000 */
[----:B--2---:R-:W2:Y:S02]  /*34b0*/  FENCE.VIEW.ASYNC.S ;  /* 0x00000000000073c6 */ /* 0x004ea40000000000 */
[----:B--2---:R2:W-:Y:S01]  /*34c0*/  SYNCS.ARRIVE.TRANS64.RED.A1T0 RZ, [R3+URZ], RZ ;  /* 0x000000ff03ff79a7 */ /* 0x0045e200081004ff */
[----:B------:R2:W3:Y:S01]  /*34d0*/  @P0 SYNCS.PHASECHK.TRANS64.TRYWAIT P2, [UR4], R2 ;  /* 0x00000002ff0005a7 */ /* 0x0004e20008041104 */
[----:B------:R-:W-:Y:S01]  /*34e0*/  ULEA.HI UR4, UR22, UR22, URZ, 0x1 ;  /* 0x0000001616047291 */ /* 0x000fe2000f8f08ff */
[----:B-1----:R-:W-:-:S03]  /*34f0*/  LOP3.LUT P1, RZ, R6, 0x1, RZ, 0xc0, !PT ;  /* 0x0000000106ff7812 */ /* 0x002fc6000782c0ff */
[----:B------:R-:W-:Y:S02]  /*3500*/  USHF.L.U32 UR18, UR4, 0x6, URZ ;  /* 0x0000000604127899 */ /* 0x000fe400080006ff */
[----:B------:R-:W-:Y:S02]  /*3510*/  ULOP3.LUT UR4, UR4, 0xffe, URZ, 0xc0, !UPT ;  /* 0x00000ffe04047892 */ /* 0x000fe4000f8ec0ff */
[----:B------:R-:W-:Y:S02]  /*3520*/  ULOP3.LUT UR18, UR18, 0xffffff80, URZ, 0xc0, !UPT ;  /* 0xffffff8012127892 */ /* 0x000fe4000f8ec0ff */
[----:B------:R-:W-:Y:S02]  /*3530*/  UIADD3 UR4, UPT, UPT, -UR4, UR22, URZ ;  /* 0x0000001604047290 */ /* 0x000fe4000fffe1ff */
[----:B------:R-:W-:Y:S01]  /*3540*/  UIADD3 UR18, UPT, UPT, UR30, UR18, URZ ;  /* 0x000000121e127290 */ /* 0x000fe2000fffe0ff */
[----:B------:R-:W1:Y:S03]  /*3550*/  SYNCS.PHASECHK.TRANS64.TRYWAIT P0, [UR23+0xc0], R0 ;  /* 0x0000c000ff0075a7 */ /* 0x000e660008001117 */
[----:B------:R-:W-:Y:S01]  /*3560*/  ULEA UR18, UR4, UR18, 0x14 ;  /* 0x0000001204127291 */ /* 0x000fe2000f8ea0ff */
[----:B-123--:R-:W-:Y:S11]  /*3570*/  @!P0 BRA `(.L_x_62) ;  /* 0x0000004400c48947 */ /* 0x00eff60003800000 */
.L_x_132:
[----:B------:R-:W-:Y:S01]  /*3580*/  IADD3 R10, PT, PT, R10, 0x1, RZ ;  /* 0x000000010a0a7810 */ /* 0x000fe20007ffe0ff */
[----:B------:R-:W-:Y:S06]  /*3590*/  BRA.U !UP4, `(.L_x_63) ;  /* 0x000000010c987547 */ /* 0x000fec000b800000 */
[----:B------:R-:W-:Y:S01]  /*35a0*/  UPLOP3.LUT UP2, UPT, UPT, UPT, UPT, 0x40, 0x4 ;  /* 0x000000000004789c */ /* 0x000fe20003f4e870 */
[----:B------:R-:W-:Y:S01]  /*35b0*/  UMOV UR16, UR29 ;  /* 0x0000001d00107c82 */ /* 0x000fe20008000000 */
[----:B------:R-:W-:Y:S01]  /*35c0*/  UMOV UR15, UR28 ;  /* 0x0000001c000f7c82 */ /* 0x000fe20008000000 */
[----:B------:R-:W-:-:S08]  /*35d0*/  UMOV UR6, UR14 ;  /* 0x0000000e00067c82 */ /* 0x000fd00008000000 */
.L_x_66:
[----:B------:R-:W-:Y:S02]  /*35e0*/  UIADD3 UR16, UPT, UPT, UR16, 0x1, URZ ;  /* 0x0000000110107890 */ /* 0x000fe4000fffe0ff */
[----:B--2---:R-:W-:Y:S02]  /*35f0*/  ULEA UR5, UR6, UR17, 0x3 ;  /* 0x0000001106057291 */ /* 0x004fe4000f8e18ff */
[----:B------:R-:W-:Y:S01]  /*3600*/  UISETP.NE.AND UP3, UPT, UR16, URZ, UPT ;  /* 0x000000ff1000728c */ /* 0x000fe2000bf65270 */
[----:B---3--:R-:W-:Y:S10]  /*3610*/  @P2 BRA `(.L_x_64) ;  /* 0x00000000000c2947 */ /* 0x008ff40003800000 */
[----:B-1----:R-:W-:Y:S04]  /*3620*/  SHF.L.U32 R3, R8, 0x1f, RZ ;  /* 0x0000001f08037819 */ /* 0x002fe800000006ff */
[----:B------:R-:W1:Y:S02]  /*3630*/  SYNCS.PHASECHK.TRANS64.TRYWAIT P0, [UR5], R3 ;  /* 0x00000003ff0075a7 */ /* 0x000e640008001105 */
[----:B-1----:R-:W-:Y:S05]  /*3640*/  @!P0 BRA `(.L_x_65) ;  /* 0x0000004400a88947 */ /* 0x002fea0003800000 */
.L_x_64:
[----:B------:R-:W-:Y:S01]  /*3650*/  UISETP.NE.AND UP0, UPT, UR15, 0x1, UPT ;  /* 0x000000010f00788c */ /* 0x000fe2000bf05270 */
[----:B------:R-:W-:Y:S01]  /*3660*/  PLOP3.LUT P2, PT, PT, PT, PT, 0x80, 0x8 ;  /* 0x000000000008781c */ /* 0x000fe20003f4f070 */
[----:B------:R-:W-:Y:S02]  /*3670*/  UIADD3 UR4, UPT, UPT, UR6, 0x1, URZ ;  /* 0x0000000106047890 */ /* 0x000fe4000fffe0ff */
[----:B------:R-:W-:Y:S02]  /*3680*/  ULEA UR12, UR6, UR21, 0x9 ;  /* 0x00000015060c7291 */ /* 0x000fe4000f8e48ff */
[----:B------:R-:W-:Y:S01]  /*3690*/  UISETP.NE.AND UP1, UPT, UR4, 0x5, UPT ;  /* 0x000000050400788c */ /* 0x000fe2000bf25270 */
[----:B------:R-:W-:Y:S01]  /*36a0*/  PLOP3.LUT P0, PT, PT, PT, UP0, 0x80, 0x8 ;  /* 0x000000000008781c */ /* 0x000fe20003f0f008 */
[----:B------:R-:W-:Y:S02]  /*36b0*/  UIADD3 UR10, UPT, UPT, UR12, 0x2, URZ ;  /* 0x000000020c0a7890 */ /* 0x000fe4000fffe0ff */
[----:B------:R-:W-:Y:S02]  /*36c0*/  USEL UR7, URZ, 0x1, UP1 ;  /* 0x00000001ff077887 */ /* 0x000fe40008800000 */
[----:B------:R-:W-:Y:S02]  /*36d0*/  USEL UR14, UR4, URZ, UP1 ;  /* 0x000000ff040e7287 */ /* 0x000fe40008800000 */
[----:B------:R-:W-:Y:S02]  /*36e0*/  UIADD3 UR15, UPT, UPT, UR15, -0x1, URZ ;  /* 0xffffffff0f0f7890 */ /* 0x000fe4000fffe0ff */
[----:B------:R-:W-:Y:S01]  /*36f0*/  @UP0 ULEA UR4, UR14, UR17, 0x3 ;  /* 0x000000110e040291 */ /* 0x000fe2000f8e18ff */
[----:B------:R-:W-:Y:S01]  /*3700*/  LOP3.LUT R8, R8, UR7, RZ, 0x3c, !PT ;  /* 0x0000000708087c12 */ /* 0x000fe2000f8e3cff */
[----:B------:R-:W-:Y:S01]  /*3710*/  UIADD3 UR7, UPT, UPT, UR5, 0x28, URZ ;  /* 0x0000002805077890 */ /* 0x000fe2000fffe0ff */
[----:B------:R-:W-:Y:S02]  /*3720*/  UMOV UR13, 0x80004020 ;  /* 0x80004020000d7882 */ /* 0x000fe40000000000 */
[----:B-1----:R-:W-:Y:S01]  /*3730*/  @P0 SHF.L.U32 R0, R8, 0x1f, RZ ;  /* 0x0000001f08000819 */ /* 0x002fe200000006ff */
[----:B------:R-:W-:Y:S01]  /*3740*/  UMOV UR5, 0x80004020 ;  /* 0x8000402000057882 */ /* 0x000fe20000000000 */
[----:B------:R-:W-:Y:S01]  /*3750*/  UMOV UR11, 0x80004020 ;  /* 0x80004020000b7882 */ /* 0x000fe20000000000 */
[----:B------:R-:W-:Y:S01]  /*3760*/  UMOV UR9, 0x80004020 ;  /* 0x8000402000097882 */ /* 0x000fe20000000000 */
[----:B------:R2:W3:Y:S01]  /*3770*/  @P0 SYNCS.PHASECHK.TRANS64.TRYWAIT P2, [UR4], R0 ;  /* 0x00000000ff0005a7 */ /* 0x0004e20008041104 */
[----:B------:R-:W-:Y:S03]  /*3780*/  ULEA UR4, UR6, UR20, 0x8 ;  /* 0x0000001406047291 */ /* 0x000fe6000f8e40ff */
[----:B------:R-:W-:Y:S01]  /*3790*/  UMOV UR6, UR14 ;  /* 0x0000000e00067c82 */ /* 0x000fe20008000000 */
[----:B------:R-:W-:Y:S05]  /*37a0*/  UIADD3 UR8, UPT, UPT, UR4, 0x2, URZ ;  /* 0x0000000204087890 */ /* 0x000fea000fffe0ff */
[----:B------:R2:W-:Y:S01]  /*37b0*/  UTCQMMA gdesc[UR4], gdesc[UR12], tmem[UR18], tmem[UR26], idesc[UR27], UP2 ;  /* 0x00ff1a0c040075ea */ /* 0x0005e20009000312 */
[----:B------:R-:W-:Y:S03]  /*37c0*/  UPLOP3.LUT UP2, UPT, UPT, UPT, UPT, 0x80, 0x8 ;  /* 0x000000000008789c */ /* 0x000fe60003f4f070 */
[----:B------:R2:W-:Y:S01]  /*37d0*/  UTCQMMA gdesc[UR8], gdesc[UR10], tmem[UR18], tmem[UR24], idesc[UR25], UPT ;  /* 0x00ff180a080075ea */ /* 0x0005e2000b800312 */
[----:B------:R2:W-:Y:S01]  /*37e0*/  UTCBAR.MULTICAST [UR7], URZ, UR19 ;  /* 0x000000ff070073e9 */ /* 0x0005e20008000813 */
[----:B------:R-:W-:Y:S06]  /*37f0*/  BRA.U UP3, `(.L_x_66) ;  /* 0xfffffffd03787547 */ /* 0x000fec000b83ffff */
.L_x_63:
[----:B--2---:R-:W-:Y:S01]  /*3800*/  UIADD3 UR4, UPT, UPT, UR22, 0x1, URZ ;  /* 0x0000000116047890 */ /* 0x004fe2000fffe0ff */
[C---:B------:R-:W-:Y:S01]  /*3810*/  ISETP.NE.AND P0, PT, R10.reuse, 0x2, PT ;  /* 0x000000020a00780c */ /* 0x040fe20003f05270 */
[----:B------:R-:W-:Y:S02]  /*3820*/  UIADD3 UR5, UPT, UPT, UR23, 0xa0, URZ ;  /* 0x000000a017057890 */ /* 0x000fe4000fffe0ff */
[----:B------:R-:W-:Y:S01]  /*3830*/  UISETP.NE.AND UP0, UPT, UR4, 0x4, UPT ;  /* 0x000000040400788c */ /* 0x000fe2000bf05270 */
[----:B-1----:R-:W-:Y:S02]  /*3840*/  SEL R0, RZ, 0x1, P0 ;  /* 0x00000001ff007807 */ /* 0x002fe40000000000 */
[----:B------:R-:W-:Y:S01]  /*3850*/  SEL R10, R10, RZ, P0 ;  /* 0x000000ff0a0a7207 */ /* 0x000fe20000000000 */
[----:B------:R-:W-:Y:S01]  /*3860*/  USEL UR6, URZ, 0x1, UP0 ;  /* 0x00000001ff067887 */ /* 0x000fe20008000000 */
[----:B------:R-:W-:Y:S01]  /*3870*/  LOP3.LUT R9, R9, R0, RZ, 0x3c, !PT ;  /* 0x0000000009097212 */ /* 0x000fe200078e3cff */
[----:B------:R-:W-:Y:S01]  /*3880*/  USEL UR22, UR4, URZ, UP0 ;  /* 0x000000ff04167287 */ /* 0x000fe20008000000 */
[----:B------:R1:W-:Y:S03]  /*3890*/  UTCBAR [UR5], URZ ;  /* 0x000000ff050073e9 */ /* 0x0003e600080000ff */
[----:B------:R-:W-:Y:S01]  /*38a0*/  LOP3.LUT R11, R11, UR6, RZ, 0x3c, !PT ;  /* 0x000000060b0b7c12 */ /* 0x000fe2000f8e3cff */
[----:B------:R-:W-:Y:S07]  /*38b0*/  @P1 BRA `(.L_x_67) ;  /* 0xfffffff800b01947 */ /* 0x000fee000383ffff */
[----:B------:R-:W2:Y:S01]  /*38c0*/  S2UR UR8, SR_CgaCtaId ;  /* 0x00000000000879c3 */ /* 0x000ea20000008800 */
[----:B------:R-:W-:Y:S01]  /*38d0*/  ELECT P0, URZ, PT ;  /* 0x0000000000ff782f */ /* 0x000fe20003800000 */
[----:B------:R-:W-:Y:S01]  /*38e0*/  IMAD.MOV.U32 R0, RZ, RZ, 0x1 ;  /* 0x00000001ff007424 */ /* 0x000fe200078e00ff */
[----:B------:R-:W-:Y:S01]  /*38f0*/  UIADD3 UR17, UPT, UPT, UR17, 0xc0, URZ ;  /* 0x000000c011117890 */ /* 0x000fe2000fffe0ff */
[----:B------:R-:W-:Y:S01]  /*3900*/  SHF.L.U32 R3, R11, 0x1f, RZ ;  /* 0x0000001f0b037819 */ /* 0x000fe200000006ff */
[----:B------:R-:W-:-:S03]  /*3910*/  UMOV UR4, 0x40 ;  /* 0x0000004000047882 */ /* 0x000fc60000000000 */
[----:B------:R-:W-:Y:S01]  /*3920*/  UVIRTCOUNT.DEALLOC.SMPOOL 0x80 ;  /* 0x000000800000784c */ /* 0x000fe20000000000 */
[----:B--2---:R-:W-:Y:S02]  /*3930*/  ULEA UR8, UR8, UR4, 0x18 ;  /* 0x0000000408087291 */ /* 0x004fe4000f8ec0ff */
[----:B------:R-:W-:-:S07]  /*3940*/  ULEA UR4, UR22, UR17, 0x3 ;  /* 0x0000001116047291 */ /* 0x000fce000f8e18ff */
[----:B------:R2:W-:Y:S02]  /*3950*/  @P0 STS.U8 [UR8+0x1c], R0 ;  /* 0x00001c00ff000988 */ /* 0x0005e40008000008 */
[----:B------:R-:W4:Y:S02]  /*3960*/  SYNCS.PHASECHK.TRANS64.TRYWAIT P0, [UR4], R3 ;  /* 0x00000003ff0075a7 */ /* 0x000f240008001104 */
[----:B--2-4-:R-:W-:Y:S05]  /*3970*/  @!P0 BRA `(.L_x_68) ;  /* 0x0000004000f48947 */ /* 0x014fea0003800000 */
.L_x_135:
[----:B------:R-:W-:-:S04]  /*3980*/  UIADD3 UR4, UPT, UPT, UR22, 0x1, URZ ;  /* 0x0000000116047890 */ /* 0x000fc8000fffe0ff */
[----:B------:R-:W-:-:S04]  /*3990*/  UISETP.NE.AND UP0, UPT, UR4, 0x4, UPT ;  /* 0x000000040400788c */ /* 0x000fc8000bf05270 */
[----:B------:R-:W-:Y:S02]  /*39a0*/  USEL UR6, URZ, 0x1, UP0 ;  /* 0x00000001ff067887 */ /* 0x000fe40008000000 */
[----:B------:R-:W-:-:S04]  /*39b0*/  USEL UR4, UR4, URZ, UP0 ;  /* 0x000000ff04047287 */ /* 0x000fc80008000000 */
[----:B-1----:R-:W-:Y:S01]  /*39c0*/  ULEA UR5, UR4, UR17, 0x3 ;  /* 0x0000001104057291 */ /* 0x002fe2000f8e18ff */
[----:B------:R-:W-:-:S04]  /*39d0*/  LOP3.LUT R2, R11, UR6, RZ, 0x3c, !PT ;  /* 0x000000060b027c12 */ /* 0x000fc8000f8e3cff */
[----:B--2---:R-:W-:-:S04]  /*39e0*/  SHF.L.U32 R3, R2, 0x1f, RZ ;  /* 0x0000001f02037819 */ /* 0x004fc800000006ff */
[----:B------:R-:W1:Y:S02]  /*39f0*/  SYNCS.PHASECHK.TRANS64.TRYWAIT P0, [UR5], R3 ;  /* 0x00000003ff0075a7 */ /* 0x000e640008001105 */
[----:B-1----:R-:W-:Y:S05]  /*3a00*/  @!P0 BRA `(.L_x_69) ;  /* 0x0000004000e88947 */ /* 0x002fea0003800000 */
.L_x_137:
        /* <DEDUP_REMOVED lines=9> */
.L_x_139:
[----:B------:R-:W-:-:S04]  /*3aa0*/  UIADD3 UR4, UPT, UPT, UR4, 0x1, URZ ;  /* 0x0000000104047890 */ /* 0x000fc8000fffe0ff */
[----:B------:R-:W-:-:S04]  /*3ab0*/  UISETP.NE.AND UP0, UPT, UR4, 0x4, UPT ;  /* 0x000000040400788c */ /* 0x000fc8000bf05270 */
[----:B------:R-:W-:Y:S02]  /*3ac0*/  USEL UR5, URZ, 0x1, UP0 ;  /* 0x00000001ff057887 */ /* 0x000fe40008000000 */
[----:B------:R-:W-:-:S04]  /*3ad0*/  USEL UR4, UR4, URZ, UP0 ;  /* 0x000000ff04047287 */ /* 0x000fc80008000000 */
[----:B------:R-:W-:Y:S01]  /*3ae0*/  ULEA UR4, UR4, UR17, 0x3 ;  /* 0x0000001104047291 */ /* 0x000fe2000f8e18ff */
[----:B-1----:R-:W-:-:S04]  /*3af0*/  LOP3.LUT R3, R2, UR5, RZ, 0x3c, !PT ;  /* 0x0000000502037c12 */ /* 0x002fc8000f8e3cff */
[----:B------:R-:W-:-:S04]  /*3b00*/  SHF.L.U32 R3, R3, 0x1f, RZ ;  /* 0x0000001f03037819 */ /* 0x000fc800000006ff */
[----:B------:R-:W1:Y:S02]  /*3b10*/  SYNCS.PHASECHK.TRANS64.TRYWAIT P0, [UR4], R3 ;  /* 0x00000003ff0075a7 */ /* 0x000e640008001104 */
[----:B-1----:R-:W-:Y:S05]  /*3b20*/  @!P0 BRA `(.L_x_71) ;  /* 0x0000004000d08947 */ /* 0x002fea0003800000 */
.L_x_141:
[----:B------:R-:W-:Y:S01]  /*3b30*/  NOP ;  /* 0x0000000000007918 */ /* 0x000fe20000000000 */
[----:B-1----:R-:W1:Y:S01]  /*3b40*/  LDS R0, [UR8+0x14] ;  /* 0x00001408ff007984 */ /* 0x002e620008000800 */
[----:B------:R-:W-:Y:S01]  /*3b50*/  ULOP3.LUT UR4, UR30, 0xffff, URZ, 0xc0, !UPT ;  /* 0x0000ffff1e047892 */ /* 0x000fe2000f8ec0ff */
[----:B------:R-:W-:Y:S01]  /*3b60*/  UMOV UR5, 0xffff ;  /* 0x0000ffff00057882 */ /* 0x000fe20000000000 */
[----:B------:R-:W-:Y:S02]  /*3b70*/  UMOV UR6, 0x1 ;  /* 0x0000000100067882 */ /* 0x000fe40000000000 */
[----:B------:R-:W-:-:S04]  /*3b80*/  USHF.R.U32.HI UR4, URZ, 0x5, UR4 ;  /* 0x00000005ff047899 */ /* 0x000fc80008011604 */
[----:B------:R-:W-:Y:S02]  /*3b90*/  USHF.L.U32 UR5, UR5, UR4, URZ ;  /* 0x0000000405057299 */ /* 0x000fe400080006ff */
[----:B------:R-:W-:-:S04]  /*3ba0*/  USHF.L.U32 UR4, UR6, UR4, URZ ;  /* 0x0000000406047299 */ /* 0x000fc800080006ff */
[----:B-1----:R-:W-:-:S04]  /*3bb0*/  LOP3.LUT R0, R0, UR5, RZ, 0xc0, !PT ;  /* 0x0000000500007c12 */ /* 0x002fc8000f8ec0ff */
[----:B------:R-:W-:-:S13]  /*3bc0*/  ISETP.NE.AND P0, PT, R0, UR5, PT ;  /* 0x0000000500007c0c */ /* 0x000fda000bf05270 */
[----:B------:R-:W-:Y:S05]  /*3bd0*/  @P0 BRA `(.L_x_72) ;  /* 0x0000000000580947 */ /* 0x000fea0003800000 */
[----:B------:R-:W1:Y:S02]  /*3be0*/  LDS R0, [UR8+0x18] ;  /* 0x00001808ff007984 */ /* 0x000e640008000800 */
[----:B-1----:R-:W-:-:S04]  /*3bf0*/  LOP3.LUT R0, R0, UR4, RZ, 0xc0, !PT ;  /* 0x0000000400007c12 */ /* 0x002fc8000f8ec0ff */
[----:B------:R-:W-:-:S13]  /*3c00*/  ISETP.NE.AND P0, PT, R0, UR4, PT ;  /* 0x0000000400007c0c */ /* 0x000fda000bf05270 */
[----:B------:R-:W-:Y:S05]  /*3c10*/  @P0 BRA `(.L_x_73) ;  /* 0x00000000003c0947 */ /* 0x000fea0003800000 */
[----:B------:R-:W1:Y:S01]  /*3c20*/  S2R R2, SR_LANEID ;  /* 0x0000000000027919 */ /* 0x000e620000000000 */
[----:B------:R-:W-:Y:S01]  /*3c30*/  ULOP3.LUT UR5, URZ, UR5, URZ, 0x33, !UPT ;  /* 0x00000005ff057292 */ /* 0x000fe2000f8e33ff */
[----:B------:R-:W-:Y:S01]  /*3c40*/  LOP3.LUT R4, RZ, UR4, RZ, 0x33, !PT ;  /* 0x00000004ff047c12 */ /* 0x000fe2000f8e33ff */
[----:B------:R-:W-:Y:S02]  /*3c50*/  VOTEU.ANY UR4, UPT, PT ;  /* 0x0000000000047886 */ /* 0x000fe400038e0100 */
[----:B------:R-:W-:Y:S01]  /*3c60*/  UFLO.U32 UR4, UR4 ;  /* 0x00000004000472bd */ /* 0x000fe200080e0000 */
[----:B------:R-:W2:Y:S01]  /*3c70*/  REDUX UR6, R4 ;  /* 0x00000000040673c4 */ /* 0x000ea20000000000 */
[----:B------:R-:W-:-:S06]  /*3c80*/  IMAD.U32 R0, RZ, RZ, UR5 ;  /* 0x00000005ff007e24 */ /* 0x000fcc000f8e00ff */
[----:B------:R4:W-:Y:S01]  /*3c90*/  UTCATOMSWS.AND URZ, UR5 ;  /* 0x0000000500ff79e3 */ /* 0x0009e20008000000 */
[----:B------:R-:W3:Y:S01]  /*3ca0*/  REDUX UR7, R0 ;  /* 0x00000000000773c4 */ /* 0x000ee20000000000 */
[----:B-1----:R-:W-:Y:S01]  /*3cb0*/  ISETP.EQ.U32.AND P0, PT, R2, UR4, PT ;  /* 0x0000000402007c0c */ /* 0x002fe2000bf02070 */
[----:B--2---:R-:W-:Y:S01]  /*3cc0*/  IMAD.U32 R2, RZ, RZ, UR6 ;  /* 0x00000006ff027e24 */ /* 0x004fe2000f8e00ff */
[----:B---3--:R-:W-:-:S11]  /*3cd0*/  MOV R3, UR7 ;  /* 0x0000000700037c02 */ /* 0x008fd60008000f00 */
[----:B------:R4:W-:Y:S04]  /*3ce0*/  @P0 ATOMS.AND RZ, [UR8+0x14], R3 ;  /* 0x00001403ffff098c */ /* 0x0009e8000a800008 */
[----:B------:R4:W-:Y:S01]  /*3cf0*/  @P0 ATOMS.AND RZ, [UR8+0x18], R2 ;  /* 0x00001802ffff098c */ /* 0x0009e2000a800008 */
[----:B------:R-:W-:Y:S05]  /*3d00*/  BRA `(.L_x_74) ;  /* 0x0000000000147947 */ /* 0x000fea0003800000 */
.L_x_73:
[----:B------:R-:W-:Y:S02]  /*3d10*/  MOV R2, 0x3d30 ;  /* 0x00003d3000027802 */ /* 0x000fe40000000f00 */
[----:B---3-5:R-:W-:Y:S05]  /*3d20*/  CALL.REL.NOINC `($__internal_0_$__cuda_sm10x_tcgen05_guardrail_trap_col_being_dealloced_not_returned_by_alloc) ;  /* 0x00000044002c7944 */ /* 0x028fea0003c00000 */
[----:B------:R-:W-:Y:S05]  /*3d30*/  BRA `(.L_x_74) ;  /* 0x0000000000087947 */ /* 0x000fea0003800000 */
.L_x_72:
[----:B------:R-:W-:Y:S02]  /*3d40*/  MOV R2, 0x3d60 ;  /* 0x00003d6000027802 */ /* 0x000fe40000000f00 */
[----:B---3-5:R-:W-:Y:S05]  /*3d50*/  CALL.REL.NOINC `($__internal_2_$__cuda_sm10x_tcgen05_guardrail_trap_unallocated_columns_being_dealloced) ;  /* 0x0000004400387944 */ /* 0x028fea0003c00000 */
.L_x_74:
[----:B------:R-:W-:Y:S01]  /*3d60*/  NOP ;  /* 0x0000000000007918 */ /* 0x000fe20000000000 */
[----:B----4-:R-:W-:Y:S05]  /*3d70*/  EXIT ;  /* 0x000000000000794d */ /* 0x010fea0003800000 */
.L_x_56:
[----:B------:R-:W-:-:S09]  /*3d80*/  UISETP.NE.OR UP0, UPT, UR17, 0x3, !UP3 ;  /* 0x000000031100788c */ /* 0x000fd2000df05670 */
[----:B------:R-:W-:Y:S05]  /*3d90*/  BRA.U UP0, `(.L_x_75) ;  /* 0x0000000d00807547 */ /* 0x000fea000b800000 */
[----:B------:R-:W1:Y:S01]  /*3da0*/  S2UR UR10, SR_CgaCtaId ;  /* 0x00000000000a79c3 */ /* 0x000e620000008800 */
[----:B------:R-:W2:Y:S01]  /*3db0*/  LDCU UR32, c[0x0][0x370] ;  /* 0x00006e00ff2077ac */ /* 0x000ea20008000800 */
[----:B------:R-:W-:Y:S02]  /*3dc0*/  HFMA2 R13, -RZ, RZ, 0, 0 ;  /* 0x00000000ff0d7431 */ /* 0x000fe400000001ff */
[----:B------:R-:W-:Y:S01]  /*3dd0*/  IMAD.MOV.U32 R15, RZ, RZ, 0x1 ;  /* 0x00000001ff0f7424 */ /* 0x000fe200078e00ff */
[----:B------:R-:W-:Y:S01]  /*3de0*/  MOV R7, 0x1000 ;  /* 0x0000100000077802 */ /* 0x000fe20000000f00 */
[----:B------:R-:W2:Y:S01]  /*3df0*/  LDCU.128 UR28, c[0x0][0xb10] ;  /* 0x00016200ff1c77ac */ /* 0x000ea20008000c00 */
[----:B------:R-:W-:Y:S01]  /*3e00*/  IMAD.MOV.U32 R14, RZ, RZ, RZ ;  /* 0x000000ffff0e7224 */ /* 0x000fe200078e00ff */
[----:B------:R-:W3:Y:S01]  /*3e10*/  LDC.64 R16, c[0x0][0x348] ;  /* 0x0000d200ff107b82 */ /* 0x000ee20000000a00 */
[----:B------:R-:W4:Y:S01]  /*3e20*/  LDCU UR27, c[0x0][0x374] ;  /* 0x00006e80ff1b77ac */ /* 0x000f220008000800 */
[----:B------:R-:W1:Y:S06]  /*3e30*/  LDCU UR15, c[0x0][0xb0c] ;  /* 0x00016180ff0f77ac */ /* 0x000e6c0008000800 */
[----:B------:R-:W3:Y:S01]  /*3e40*/  LDC.64 R2, c[0x0][0x888] ;  /* 0x00022200ff027b82 */ /* 0x000ee20000000a00 */
[----:B------:R-:W1:Y:S01]  /*3e50*/  LDCU UR39, c[0x0][0xb20] ;  /* 0x00016400ff2777ac */ /* 0x000e620008000800 */
[----:B------:R-:W1:Y:S06]  /*3e60*/  LDCU UR4, c[0x0][0xb30] ;  /* 0x00016600ff0477ac */ /* 0x000e6c0008000800 */
[----:B------:R-:W3:Y:S01]  /*3e70*/  LDC.64 R4, c[0x0][0x890] ;  /* 0x00022400ff047b82 */ /* 0x000ee20000000a00 */
[----:B------:R-:W-:Y:S01]  /*3e80*/  UMOV UR21, 0x400 ;  /* 0x0000040000157882 */ /* 0x000fe20000000000 */
[----:B--2---:R-:W-:-:S02]  /*3e90*/  UIMAD.WIDE.U32 UR6, UR32, UR28, URZ ;  /* 0x0000001c200672a5 */ /* 0x004fc4000f8e00ff */
[----:B----4-:R-:W-:Y:S02]  /*3ea0*/  UIMAD.WIDE.U32 UR8, UR27, UR31, URZ ;  /* 0x0000001f1b0872a5 */ /* 0x010fe4000f8e00ff */
[----:B-1----:R-:W-:Y:S02]  /*3eb0*/  ULEA UR21, UR10, UR21, 0x18 ;  /* 0x000000150a157291 */ /* 0x002fe4000f8ec0ff */
[----:B------:R-:W-:Y:S02]  /*3ec0*/  UPLOP3.LUT UP3, UPT, UPT, UPT, UPT, 0x40, 0x4 ;  /* 0x000000000004789c */ /* 0x000fe40003f6e870 */
[----:B------:R-:W-:Y:S02]  /*3ed0*/  UIADD3 UR33, UPT, UPT, UR21, 0x58, URZ ;  /* 0x0000005815217890 */ /* 0x000fe4000fffe0ff */
[----:B------:R-:W-:Y:S01]  /*3ee0*/  UIADD3 UR17, UPT, UPT, UR21, 0x50, URZ ;  /* 0x0000005015117890 */ /* 0x000fe2000fffe0ff */
[----:B------:R-:W-:Y:S01]  /*3ef0*/  UMOV UR6, UR7 ;  /* 0x0000000700067c82 */ /* 0x000fe20008000000 */
[----:B------:R-:W-:Y:S01]  /*3f00*/  UMOV UR35, UR9 ;  /* 0x0000000900237c82 */ /* 0x000fe20008000000 */
[----:B------:R-:W-:-:S02]  /*3f10*/  UISETP.GE.AND UP0, UPT, UR42, 0x1, UPT ;  /* 0x000000012a00788c */ /* 0x000fc4000bf06270 */
[----:B------:R-:W-:Y:S01]  /*3f20*/  UISETP.NE.AND UP4, UPT, UR42, 0x1, UPT ;  /* 0x000000012a00788c */ /* 0x000fe2000bf85270 */
[----:B------:R-:W1:Y:S01]  /*3f30*/  LDCU.64 UR22, c[0x0][0xb28] ;  /* 0x00016500ff1677ac */ /* 0x000e620008000a00 */
[----:B------:R-:W-:Y:S02]  /*3f40*/  UISETP.NE.AND UP6, UPT, UR15, 0x1, UPT ;  /* 0x000000010f00788c */ /* 0x000fe4000bfc5270 */
[----:B------:R-:W-:Y:S02]  /*3f50*/  UISETP.NE.AND UP5, UPT, UR30, 0x1, UPT ;  /* 0x000000011e00788c */ /* 0x000fe4000bfa5270 */
[----:B------:R-:W-:Y:S02]  /*3f60*/  UPRMT UR33, UR10, 0x654, UR33 ;  /* 0x000006540a217896 */ /* 0x000fe40008000021 */
[----:B------:R-:W-:Y:S02]  /*3f70*/  USHF.R.U32.HI UR37, URZ, UR29, UR6 ;  /* 0x0000001dff257299 */ /* 0x000fe40008011606 */
[----:B------:R-:W-:-:S02]  /*3f80*/  UPRMT UR34, UR10, 0x654, UR17 ;  /* 0x000006540a227896 */ /* 0x000fc40008000011 */
[----:B------:R-:W-:Y:S02]  /*3f90*/  USHF.R.U32.HI UR35, URZ, UR39, UR35 ;  /* 0x00000027ff237299 */ /* 0x000fe40008011623 */
[----:B------:R-:W-:-:S11]  /*3fa0*/  UISETP.NE.AND UP2, UPT, UR4, 0x1, UPT ;  /* 0x000000010400788c */ /* 0x000fd6000bf45270 */
.L_x_84:
[C---:B------:R-:W-:Y:S02]  /*3fb0*/  LEA R12, R14.reuse, UR21, 0x3 ;  /* 0x000000150e0c7c11 */ /* 0x040fe4000f8e18ff */
[----:B------:R-:W-:Y:S02]  /*3fc0*/  SHF.L.U32 R9, R13, 0x1f, RZ ;  /* 0x0000001f0d097819 */ /* 0x000fe400000006ff */
[----:B------:R-:W-:Y:S02]  /*3fd0*/  LEA R10, R14, UR21, 0x4 ;  /* 0x000000150e0a7c11 */ /* 0x000fe4000f8e20ff */
[----:B--2---:R-:W2:Y:S02]  /*3fe0*/  SYNCS.PHASECHK.TRANS64.TRYWAIT P0, [R12+URZ+0x80], R9 ;  /* 0x000080090c0075a7 */ /* 0x004ea400080011ff */
[----:B--2---:R-:W-:Y:S05]  /*3ff0*/  @!P0 BRA `(.L_x_76) ;  /* 0x0000003c00b48947 */ /* 0x004fea0003800000 */
.L_x_142:
[----:B--2---:R-:W2:Y:S01]  /*4000*/  LDS.128 R8, [R10+0x110] ;  /* 0x000110000a087984 */ /* 0x004ea20000000c00 */
[----:B------:R-:W-:Y:S01]  /*4010*/  UISETP.GE.AND UP0, UPT, UR42, 0x1, UPT ;  /* 0x000000012a00788c */ /* 0x000fe2000bf06270 */
[----:B------:R-:W-:Y:S01]  /*4020*/  @!PT LDS RZ, [RZ] ;  /* 0x00000000fffff984 */ /* 0x000fe20000000800 */
[----:B------:R-:W-:Y:S01]  /*4030*/  @!PT LDS RZ, [RZ] ;  /* 0x00000000fffff984 */ /* 0x000fe20000000800 */
[----:B------:R-:W-:Y:S01]  /*4040*/  @!PT LDS RZ, [RZ] ;  /* 0x00000000fffff984 */ /* 0x000fe20000000800 */
[----:B------:R-:W-:Y:S01]  /*4050*/  @!PT LDS RZ, [RZ] ;  /* 0x00000000fffff984 */ /* 0x000fe20000000800 */
[----:B------:R4:W-:Y:S06]  /*4060*/  MEMBAR.ALL.CTA ;  /* 0x0000000000007992 */ /* 0x0009ec0000008000 */
[----:B----4-:R-:W4:Y:S01]  /*4070*/  FENCE.VIEW.ASYNC.S ;  /* 0x00000000000073c6 */ /* 0x010f220000000000 */
[----:B--2---:R-:W-:Y:S11]  /*4080*/  LOP3.LUT P0, RZ, R10, 0x1, RZ, 0xc0, !PT ;  /* 0x000000010aff7812 */ /* 0x004ff6000780c0ff */
[----:B------:R-:W-:Y:S02]  /*4090*/  @!UPT UIADD3 URZ, UPT, UPT, URZ, URZ, URZ ;  /* 0x000000fffffff290 */ /* 0x000fe4000fffe0ff */
[----:B----4-:R-:W-:Y:S01]  /*40a0*/  VOTEU.ANY UP1, P0 ;  /* 0x0000000000ff7886 */ /* 0x010fe20000020100 */
[----:B------:R-:W-:Y:S11]  /*40b0*/  PLOP3.LUT P0, PT, PT, PT, UP1, 0x80, 0x8 ;  /* 0x000000000008781c */ /* 0x000ff60003f0f018 */
[----:B------:R-:W-:Y:S02]  /*40c0*/  @!UPT UIADD3 URZ, UPT, UPT, URZ, URZ, URZ ;  /* 0x000000fffffff290 */ /* 0x000fe4000fffe0ff */
[----:B------:R-:W-:Y:S02]  /*40d0*/  @P0 SHF.R.U32.HI R0, RZ, 0x10, R9 ;  /* 0x00000010ff000819 */ /* 0x000fe40000011609 */
[----:B------:R-:W-:Y:S02]  /*40e0*/  @P0 MOV R6, R8 ;  /* 0x0000000800060202 */ /* 0x000fe40000000f00 */
[----:B------:R-:W-:Y:S01]  /*40f0*/  @P0 R2UR UR4, R0 ;  /* 0x00000000000402ca */ /* 0x000fe200000e0000 */
[----:B------:R-:W-:Y:S01]  /*4100*/  VIADD R0, R12, 0x90 ;  /* 0x000000900c007836 */ /* 0x000fe20000000000 */
[----:B------:R-:W-:Y:S02]  /*4110*/  @P0 LOP3.LUT R8, R9, 0xffff, RZ, 0xc0, !PT ;  /* 0x0000ffff09080812 */ /* 0x000fe400078ec0ff */
[----:B------:R-:W-:Y:S02]  /*4120*/  @P0 R2UR UR6, R6 ;  /* 0x00000000060602ca */ /* 0x000fe400000e0000 */
[----:B------:R-:W-:Y:S02]  /*4130*/  PRMT R0, RZ, 0x654, R0 ;  /* 0x00000654ff007816 */ /* 0x000fe40000000000 */
[----:B------:R-:W-:Y:S02]  /*4140*/  @P0 R2UR UR5, R8 ;  /* 0x00000000080502ca */ /* 0x000fe400000e0000 */
[----:B------:R2:W-:Y:S03]  /*4150*/  SYNCS.ARRIVE.TRANS64.RED.A1T0 RZ, [R0+URZ], RZ ;  /* 0x000000ff00ff79a7 */ /* 0x0005e600081004ff */
[----:B------:R-:W-:Y:S04]  /*4160*/  @UP1 UMOV UR26, UR4 ;  /* 0x00000004001a1c82 */ /* 0x000fe80008000000 */
[----:B------:R-:W-:Y:S04]  /*4170*/  @UP1 UMOV UR14, UR6 ;  /* 0x00000006000e1c82 */ /* 0x000fe80008000000 */
[----:B------:R-:W-:Y:S01]  /*4180*/  @UP1 UMOV UR13, UR5 ;  /* 0x00000005000d1c82 */ /* 0x000fe20008000000 */
[----:B------:R-:W-:Y:S05]  /*4190*/  BRA.U !UP0, `(.L_x_77) ;  /* 0x0000000108a47547 */ /* 0x000fea000b800000 */
[----:B------:R-:W-:Y:S02]  /*41a0*/  UIMAD.WIDE.U32 UR8, UR13, UR31, URZ ;  /* 0x0000001f0d0872a5 */ /* 0x000fe4000f8e00ff */
[----:B------:R-:W-:Y:S02]  /*41b0*/  UIMAD.WIDE.U32 UR10, UR14, UR28, URZ ;  /* 0x0000001c0e0a72a5 */ /* 0x000fe4000f8e00ff */
[----:B------:R-:W-:Y:S02]  /*41c0*/  USEL UR4, UR27, UR35, !UP5 ;  /* 0x000000231b047287 */ /* 0x000fe4000e800000 */
[----:B------:R-:W-:Y:S02]  /*41d0*/  USEL UR7, UR32, UR37, !UP6 ;  /* 0x0000002520077287 */ /* 0x000fe4000f000000 */
[----:B-1----:R-:W-:Y:S02]  /*41e0*/  UIMAD.WIDE.U32 UR18, UR4, UR22, URZ ;  /* 0x00000016041272a5 */ /* 0x002fe4000f8e00ff */
[----:B------:R-:W-:Y:S01]  /*41f0*/  UIMAD.WIDE.U32 UR24, UR7, UR22, URZ ;  /* 0x00000016071872a5 */ /* 0x000fe2000f8e00ff */
[----:B------:R-:W-:Y:S02]  /*4200*/  UMOV UR5, UR9 ;  /* 0x0000000900057c82 */ /* 0x000fe40008000000 */
[----:B------:R-:W-:Y:S03]  /*4210*/  USHF.R.U32.HI UR6, URZ, UR39, UR5 ;  /* 0x00000027ff067299 */ /* 0x000fe60008011605 */
[----:B------:R-:W-:Y:S01]  /*4220*/  UMOV UR5, UR11 ;  /* 0x0000000b00057c82 */ /* 0x000fe20008000000 */
[----:B------:R-:W-:Y:S02]  /*4230*/  USEL UR6, UR13, UR6, !UP5 ;  /* 0x000000060d067287 */ /* 0x000fe4000e800000 */
[----:B------:R-:W-:Y:S02]  /*4240*/  USHF.R.U32.HI UR8, URZ, UR29, UR5 ;  /* 0x0000001dff087299 */ /* 0x000fe40008011605 */
[----:B------:R-:W-:Y:S01]  /*4250*/  UIMAD.WIDE.U32 UR10, UR6, UR22, URZ ;  /* 0x00000016060a72a5 */ /* 0x000fe2000f8e00ff */
[----:B------:R-:W-:Y:S02]  /*4260*/  UMOV UR5, UR19 ;  /* 0x0000001300057c82 */ /* 0x000fe40008000000 */
[----:B------:R-:W-:Y:S03]  /*4270*/  @UP4 USHF.R.U32.HI UR4, URZ, UR23, UR5 ;  /* 0x00000017ff044299 */ /* 0x000fe60008011605 */
[----:B------:R-:W-:Y:S01]  /*4280*/  UMOV UR5, UR25 ;  /* 0x0000001900057c82 */ /* 0x000fe20008000000 */
[----:B------:R-:W-:Y:S02]  /*4290*/  UIMAD UR4, UR42, UR4, URZ ;  /* 0x000000042a0472a4 */ /* 0x000fe4000f8e02ff */
[----:B------:R-:W-:Y:S02]  /*42a0*/  @UP4 USHF.R.U32.HI UR7, URZ, UR23, UR5 ;  /* 0x00000017ff074299 */ /* 0x000fe40008011605 */
[----:B------:R-:W-:Y:S02]  /*42b0*/  USEL UR5, UR14, UR8, !UP6 ;  /* 0x000000080e057287 */ /* 0x000fe4000f000000 */
[----:B------:R-:W-:Y:S02]  /*42c0*/  UIMAD UR8, UR42, UR7, URZ ;  /* 0x000000072a0872a4 */ /* 0x000fe4000f8e02ff */
[----:B------:R-:W-:Y:S03]  /*42d0*/  UISETP.GE.AND UP0, UPT, UR6, UR4, UPT ;  /* 0x000000040600728c */ /* 0x000fe6000bf06270 */
[----:B------:R-:W-:Y:S01]  /*42e0*/  UMOV UR4, UR11 ;  /* 0x0000000b00047c82 */ /* 0x000fe20008000000 */
[----:B------:R-:W-:Y:S02]  /*42f0*/  UISETP.GE.OR UP0, UPT, UR5, UR8, UP0 ;  /* 0x000000080500728c */ /* 0x000fe40008706670 */
[----:B------:R-:W-:Y:S02]  /*4300*/  USHF.R.U32.HI UR4, URZ, UR23, UR4 ;  /* 0x00000017ff047299 */ /* 0x000fe40008011604 */
[----:B------:R-:W-:Y:S02]  /*4310*/  UIMAD.WIDE.U32 UR8, UR5, UR22, URZ ;  /* 0x00000016050872a5 */ /* 0x000fe4000f8e00ff */
[----:B------:R-:W-:Y:S04]  /*4320*/  USEL UR10, UR6, UR4, !UP4 ;  /* 0x00000004060a7287 */ /* 0x000fe8000e000000 */
[----:B------:R-:W-:Y:S01]  /*4330*/  UIADD3 UR11, UPT, UPT, -UR10, URZ, URZ ;  /* 0x000000ff0a0b7290 */ /* 0x000fe2000fffe1ff */
[----:B------:R-:W-:Y:S02]  /*4340*/  @!UP0 UMOV UR4, UR9 ;  /* 0x0000000900048c82 */ /* 0x000fe40008000000 */
[----:B------:R-:W-:Y:S02]  /*4350*/  @!UP0 USHF.R.U32.HI UR4, URZ, UR23, UR4 ;  /* 0x00000017ff048299 */ /* 0x000fe40008011604 */
[----:B------:R-:W-:Y:S02]  /*4360*/  UIMAD UR8, UR42, UR11, UR6 ;  /* 0x0000000b2a0872a4 */ /* 0x000fe4000f8e0206 */
[----:B------:R-:W-:Y:S04]  /*4370*/  @!UP0 USEL UR4, UR5, UR4, !UP4 ;  /* 0x0000000405048287 */ /* 0x000fe8000e000000 */
[----:B------:R-:W-:Y:S02]  /*4380*/  @!UP0 UIMAD UR8, UR7, UR8, UR4 ;  /* 0x00000008070882a4 */ /* 0x000fe4000f8e0204 */
[----:B------:R-:W-:Y:S02]  /*4390*/  @!UP0 UIADD3 UR9, UPT, UPT, UR10, -UR4, URZ ;  /* 0x800000040a098290 */ /* 0x000fe4000fffe0ff */
[----:B------:R-:W-:Y:S02]  /*43a0*/  UIADD3 UR4, UPT, UPT, -UR5, URZ, URZ ;  /* 0x000000ff05047290 */ /* 0x000fe4000fffe1ff */
[----:B------:R-:W-:Y:S02]  /*43b0*/  UIADD3 UR7, UPT, UPT, -UR6, URZ, URZ ;  /* 0x000000ff06077290 */ /* 0x000fe4000fffe1ff */
[----:B------:R-:W-:Y:S02]  /*43c0*/  @!UP0 UIMAD UR6, UR9, UR42, UR5 ;  /* 0x0000002a090682a4 */ /* 0x000fe4000f8e0205 */
[----:B------:R-:W-:Y:S02]  /*43d0*/  UIMAD UR14, UR15, UR4, UR14 ;  /* 0x000000040f0e72a4 */ /* 0x000fe4000f8e020e */
[----:B------:R-:W-:Y:S01]  /*43e0*/  UIMAD UR13, UR30, UR7, UR13 ;  /* 0x000000071e0d72a4 */ /* 0x000fe2000f8e020d */
[----:B------:R-:W-:Y:S02]  /*43f0*/  @!UP0 UMOV UR5, UR8 ;  /* 0x0000000800058c82 */ /* 0x000fe40008000000 */
[----:B------:R-:W-:Y:S02]  /*4400*/  UIMAD UR14, UR5, UR15, UR14 ;  /* 0x0000000f050e72a4 */ /* 0x000fe4000f8e020e */
[----:B------:R-:W-:Y:S11]  /*4410*/  UIMAD UR13, UR6, UR30, UR13 ;  /* 0x0000001e060d72a4 */ /* 0x000ff6000f8e020d */
[----:B------:R-:W-:Y:S01]  /*4420*/  @!UPT UIADD3 URZ, UPT, UPT, URZ, URZ, URZ ;  /* 0x000000fffffff290 */ /* 0x000fe2000fffe0ff */
.L_x_77:
[----:B------:R-:W4:Y:S01]  /*4430*/  @!UP2 LDCU.128 UR8, c[0x0][0xb10] ;  /* 0x00016200ff08a7ac */ /* 0x000f220008000c00 */
[C---:B---3--:R-:W-:Y:S02]  /*4440*/  ISETP.NE.U32.AND P1, PT, R4.reuse, RZ, PT ;  /* 0x000000ff0400720c */ /* 0x048fe40003f25070 */
[----:B------:R-:W-:Y:S02]  /*4450*/  ISETP.NE.U32.AND P0, PT, R4, RZ, PT ;  /* 0x000000ff0400720c */ /* 0x000fe40003f05070 */
[C---:B------:R-:W-:Y:S02]  /*4460*/  ISETP.NE.AND.EX P1, PT, R5.reuse, RZ, PT, P1 ;  /* 0x000000ff0500720c */ /* 0x040fe40003f25310 */
[----:B------:R-:W-:Y:S01]  /*4470*/  ISETP.NE.AND.EX P0, PT, R5, RZ, PT, P0 ;  /* 0x000000ff0500720c */ /* 0x000fe20003f05300 */
[----:B------:R-:W3:Y:S01]  /*4480*/  @!UP2 LDCU UR5, c[0x0][0xb0c] ;  /* 0x00016180ff05a7ac */ /* 0x000ee20008000800 */
[----:B------:R-:W-:Y:S01]  /*4490*/  SHF.L.U32 R9, R15, 0x1f, RZ ;  /* 0x0000001f0f097819 */ /* 0x000fe200000006ff */
[----:B------:R-:W-:Y:S02]  /*44a0*/  USHF.L.U32 UR19, UR16, 0x6, URZ ;  /* 0x0000000610137899 */ /* 0x000fe400080006ff */
[----:B------:R-:W-:Y:S02]  /*44b0*/  USHF.L.U32 UR18, UR20, 0x7, URZ ;  /* 0x0000000714127899 */ /* 0x000fe400080006ff */
[----:B----4-:R-:W-:Y:S07]  /*44c0*/  UIMAD.WIDE.U32 UR6, UR14, UR8, URZ ;  /* 0x000000080e0672a5 */ /* 0x010fee000f8e00ff */
[----:B------:R-:W-:Y:S01]  /*44d0*/  @!UP2 UMOV UR4, UR7 ;  /* 0x000000070004ac82 */ /* 0x000fe20008000000 */
[----:B---3--:R-:W-:Y:S02]  /*44e0*/  @!UP2 UISETP.NE.AND UP0, UPT, UR5, 0x1, UPT ;  /* 0x000000010500a88c */ /* 0x008fe4000bf05270 */
[----:B------:R-:W-:Y:S02]  /*44f0*/  @!UP2 USHF.R.U32.HI UR4, URZ, UR9, UR4 ;  /* 0x00000009ff04a299 */ /* 0x000fe40008011604 */
[----:B------:R-:W-:Y:S02]  /*4500*/  UIMAD.WIDE.U32 UR6, UR13, UR11, URZ ;  /* 0x0000000b0d0672a5 */ /* 0x000fe4000f8e00ff */
[----:B------:R-:W-:Y:S02]  /*4510*/  @!UP2 USEL UR8, UR14, UR4, !UP0 ;  /* 0x000000040e08a287 */ /* 0x000fe4000c000000 */
[----:B------:R-:W-:Y:S03]  /*4520*/  @!UP2 UISETP.NE.AND UP0, UPT, UR10, 0x1, UPT ;  /* 0x000000010a00a88c */ /* 0x000fe6000bf05270 */
[----:B------:R-:W-:Y:S02]  /*4530*/  @!UP2 UMOV UR6, UR7 ;  /* 0x000000070006ac82 */ /* 0x000fe40008000000 */
[----:B------:R-:W3:Y:S02]  /*4540*/  @!UP2 LDCU UR4, c[0x0][0xb20] ;  /* 0x00016400ff04a7ac */ /* 0x000ee40008000800 */
[----:B---3--:R-:W-:Y:S04]  /*4550*/  @!UP2 USHF.R.U32.HI UR6, URZ, UR4, UR6 ;  /* 0x00000004ff06a299 */ /* 0x008fe80008011606 */
[----:B------:R-:W-:Y:S04]  /*4560*/  @!UP2 USEL UR6, UR13, UR6, !UP0 ;  /* 0x000000060d06a287 */ /* 0x000fe8000c000000 */
[----:B------:R-:W-:Y:S02]  /*4570*/  @!UP2 UIADD3 UR4, UPT, UPT, -UR8, UR6, URZ ;  /* 0x000000060804a290 */ /* 0x000fe4000fffe1ff */
[----:B------:R-:W-:Y:S02]  /*4580*/  @!UP2 UIADD3 UR6, UPT, UPT, UR8, -UR6, URZ ;  /* 0x800000060806a290 */ /* 0x000fe4000fffe0ff */
[----:B------:R-:W-:Y:S02]  /*4590*/  @!UP2 UIMAD UR14, UR4, UR5, UR14 ;  /* 0x00000005040ea2a4 */ /* 0x000fe4000f8e020e */
[----:B------:R-:W-:Y:S01]  /*45a0*/  @!UP2 UIMAD UR13, UR6, UR10, UR13 ;  /* 0x0000000a060da2a4 */ /* 0x000fe2000f8e020d */
[----:B------:R-:W-:Y:S11]  /*45b0*/  BRA.U UP3, `(.L_x_78) ;  /* 0x0000000103107547 */ /* 0x000ff6000b800000 */
[----:B--2---:R-:W-:Y:S04]  /*45c0*/  MOV R0, UR38 ;  /* 0x0000002600007c02 */ /* 0x004fe80008000f00 */
[----:B------:R-:W-:Y:S04]  /*45d0*/  SHF.L.U32 R11, R0, 0x1f, RZ ;  /* 0x0000001f000b7819 */ /* 0x000fe800000006ff */
[----:B------:R-:W2:Y:S02]  /*45e0*/  SYNCS.PHASECHK.TRANS64.TRYWAIT P2, [UR21+0x78], R11 ;  /* 0x0000780bff0075a7 */ /* 0x000ea40008041115 */
[----:B--2---:R-:W-:Y:S05]  /*45f0*/  @!P2 BRA `(.L_x_79) ;  /* 0x000000380048a947 */ /* 0x004fea0003800000 */
.L_x_78:
[----:B------:R-:W-:Y:S05]  /*4600*/  @!P1 BRA `(.L_x_80) ;  /* 0x0000000000309947 */ /* 0x000fea0003800000 */
[----:B------:R-:W-:Y:S01]  /*4610*/  ISETP.NE.U32.AND P1, PT, R2, RZ, PT ;  /* 0x000000ff0200720c */ /* 0x000fe20003f25070 */
[----:B------:R-:W3:Y:S01]  /*4620*/  LDCU.64 UR4, c[0x0][0x358] ;  /* 0x00006b00ff0477ac */ /* 0x000ee20008000a00 */
[----:B------:R-:W-:Y:S02]  /*4630*/  IMAD.MOV.U32 R84, RZ, RZ, 0x1 ;  /* 0x00000001ff547424 */ /* 0x000fe400078e00ff */
[----:B------:R-:W-:Y:S11]  /*4640*/  ISETP.NE.AND.EX P1, PT, R3, RZ, PT, P1 ;  /* 0x000000ff0300720c */ /* 0x000ff60003f25310 */
[----:B------:R-:W-:Y:S02]  /*4650*/  @!UPT UIADD3 URZ, UPT, UPT, URZ, URZ, URZ ;  /* 0x000000fffffff290 */ /* 0x000fe4000fffe0ff */
[----:B--2---:R-:W2:Y:S01]  /*4660*/  @P1 LDC.64 R10, c[0x0][0x888] ;  /* 0x00022200ff0a1b82 */ /* 0x004ea20000000a00 */
[----:B------:R-:W-:Y:S04]  /*4670*/  @P1 IMAD R0, R4, UR36, RZ ;  /* 0x0000002404001c24 */ /* 0x000fe8000f8e02ff */
[----:B--2---:R-:W-:Y:S04]  /*4680*/  @P1 IMAD.WIDE R10, R0, 0x4, R10 ;  /* 0x00000004000a1825 */ /* 0x004fe800078e020a */
[----:B------:R-:W-:Y:S01]  /*4690*/  HFMA2 R0, -RZ, RZ, 0, 5.9604644775390625e-08 ;  /* 0x00000001ff007431 */ /* 0x000fe200000001ff */
[----:B---3-5:R3:W5:Y:S04]  /*46a0*/  @P1 LDG.E R41, desc[UR4][R10.64] ;  /* 0x000000040a291981 */ /* 0x028768000c1e1900 */
[----:B------:R-:W-:Y:S01]  /*46b0*/  @!P1 PRMT R84, R0, 0x7610, R84 ;  /* 0x0000761000549816 */ /* 0x000fe20000000054 */
[----:B---3--:R-:W4:Y:S06]  /*46c0*/  @!P1 LDC R41, c[0x0][0x880] ;  /* 0x00022000ff299b82 */ /* 0x008f2c0000000800 */
.L_x_80:
[----:B----45:R-:W-:Y:S01]  /*46d0*/  @!P0 FSETP.EQ.AND P1, PT, R41, RZ, PT ;  /* 0x000000ff2900820b */ /* 0x030fe20003f22000 */
[----:B------:R-:W-:Y:S01]  /*46e0*/  @!UPT UIADD3 URZ, UPT, UPT, URZ, URZ, URZ ;  /* 0x000000fffffff290 */ /* 0x000fe2000fffe0ff */
[----:B------:R-:W-:Y:S11]  /*46f0*/  @!P0 BRA `(.L_x_81) ;  /* 0x0000000000188947 */ /* 0x000ff60003800000 */
[----:B------:R-:W-:Y:S02]  /*4700*/  LOP3.LUT P0, RZ, R84, 0xff, RZ, 0xc0, !PT ;  /* 0x000000ff54ff7812 */ /* 0x000fe4000780c0ff */
[----:B------:R-:W-:Y:S04]  /*4710*/  ISETP.NE.U32.AND P1, PT, R2, RZ, PT ;  /* 0x000000ff0200720c */ /* 0x000fe80003f25070 */
[----:B------:R-:W-:Y:S04]  /*4720*/  ISETP.NE.AND.EX P1, PT, R3, RZ, PT, P1 ;  /* 0x000000ff0300720c */ /* 0x000fe80003f25310 */
[----:B------:R-:W-:Y:S03]  /*4730*/  PLOP3.LUT P1, PT, P1, PT, PT, 0x8, 0x80 ;  /* 0x000000000080781c */ /* 0x000fe60000f2e170 */
[----:B------:R-:W-:Y:S11]  /*4740*/  @P0 FSETP.EQ.AND P1, PT, R41, RZ, PT ;  /* 0x000000ff2900020b */ /* 0x000ff60003f22000 */
[----:B------:R-:W-:Y:S02]  /*4750*/  @!UPT UIADD3 URZ, UPT, UPT, URZ, URZ, URZ ;  /* 0x000000fffffff290 */ /* 0x000fe4000fffe0ff */
.L_x_81:
[----:B------:R-:W3:Y:S01]  /*4760*/  SYNCS.PHASECHK.TRANS64.TRYWAIT P2, [UR21+0x60], R9 ;  /* 0x00006009ff0075a7 */ /* 0x000ee20008041115 */
[----:B------:R-:W-:Y:S04]  /*4770*/  ELECT P0, URZ, PT ;  /* 0x0000000000ff782f */ /* 0x000fe80003800000 */
[----:B------:R-:W-:Y:S11]  /*4780*/  PLOP3.LUT P1, PT, P1, P0, PT, 0xf2, 0x2f ;  /* 0x00000000002f781c */ /* 0x000ff60000f21e72 */
[----:B------:R-:W-:Y:S02]  /*4790*/  @!UPT UIADD3 URZ, UPT, UPT, URZ, URZ, URZ ;  /* 0x000000fffffff290 */ /* 0x000fe4000fffe0ff */
[----:B------:R-:W-:Y:S05]  /*47a0*/  @!P1 IADD3 R8, P0, PT, R16, 0x580, RZ ;  /* 0x0000058010089810 */ /* 0x000fea0007f1e0ff */
[----:B------:R-:W-:Y:S01]  /*47b0*/  @!P1 IMAD.X R6, RZ, RZ, R17, P0 ;  /* 0x000000ffff069224 */ /* 0x000fe200000e0611 */
[----:B---3--:R-:W-:Y:S07]  /*47c0*/  @!P2 BRA `(.L_x_82) ;  /* 0x0000003400eca947 */ /* 0x008fee0003800000 */
.L_x_145:
[----:B------:R-:W-:Y:S01]  /*47d0*/  @!P1 R2UR UR5, R8 ;  /* 0x00000000080592ca */ /* 0x000fe200000e0000 */
[----:B------:R-:W-:Y:S01]  /*47e0*/  VOTEU.ALL UP0, P1 ;  /* 0x0000000000ff7886 */ /* 0x000fe20000800000 */
[----:B------:R-:W-:Y:S01]  /*47f0*/  @!P1 R2UR UR4, R6 ;  /* 0x00000000060492ca */ /* 0x000fe200000e0000 */
[----:B--2---:R-:W-:Y:S01]  /*4800*/  @!P1 IMAD.MOV.U32 R0, RZ, RZ, 0x1000 ;  /* 0x00001000ff009424 */ /* 0x004fe200078e00ff */
[----:B------:R-:W-:Y:S01]  /*4810*/  UMOV UR6, 0x0 ;  /* 0x0000000000067882 */ /* 0x000fe20000000000 */
[----:B------:R-:W-:Y:S01]  /*4820*/  UMOV UR7, 0x10000000 ;  /* 0x1000000000077882 */ /* 0x000fe20000000000 */
[----:B------:R-:W-:Y:S01]  /*4830*/  @!UP0 UIADD3 UR16, UPT, UPT, UR21, 0x200, URZ ;  /* 0x0000020015108890 */ /* 0x000fe2000fffe0ff */
[----:B------:R-:W-:Y:S01]  /*4840*/  VIADD R14, R14, 0x1 ;  /* 0x000000010e0e7836 */ /* 0x000fe20000000000 */
[----:B------:R-:W-:Y:S01]  /*4850*/  VOTEU.ALL UP0, P1 ;  /* 0x0000000000ff7886 */ /* 0x000fe20000800000 */
[----:B------:R-:W-:Y:S04]  /*4860*/  UMOV UR20, UR36 ;  /* 0x0000002400147c82 */ /* 0x000fe80008000000 */
[----:B------:R-:W-:Y:S02]  /*4870*/  IMAD.U32 R10, RZ, RZ, UR5 ;  /* 0x00000005ff0a7e24 */ /* 0x000fe4000f8e00ff */
[----:B------:R-:W-:Y:S03]  /*4880*/  IMAD.U32 R11, RZ, RZ, UR4 ;  /* 0x00000004ff0b7e24 */ /* 0x000fe6000f8e00ff */
[----:B------:R-:W-:Y:S02]  /*4890*/  @!P1 R2UR UR4, R10 ;  /* 0x000000000a0492ca */ /* 0x000fe400000e0000 */
[----:B------:R-:W-:Y:S11]  /*48a0*/  @!P1 R2UR UR5, R11 ;  /* 0x000000000b0592ca */ /* 0x000ff600000e0000 */
[----:B------:R-:W-:Y:S02]  /*48b0*/  @!UPT UIADD3 URZ, UPT, UPT, URZ, URZ, URZ ;  /* 0x000000fffffff290 */ /* 0x000fe4000fffe0ff */
[----:B------:R2:W-:Y:S01]  /*48c0*/  @!UP0 UTMALDG.3D [UR16], [UR4], desc[UR6] ;  /* 0x00000610040085b4 */ /* 0x0005e20008011000 */
[----:B------:R2:W-:Y:S01]  /*48d0*/  @!P1 SYNCS.ARRIVE.TRANS64.RED.A0TR RZ, [UR21+0x50], R0 ;  /* 0x00005000ffff99a7 */ /* 0x0005e20008300415 */
[----:B------:R-:W-:Y:S01]  /*48e0*/  SYNCS.ARRIVE.TRANS64.RED.A1T0 RZ, [UR34], RZ ;  /* 0x000000ffffff79a7 */ /* 0x000fe20008100422 */
[----:B------:R-:W3:Y:S02]  /*48f0*/  SYNCS.PHASECHK.TRANS64.TRYWAIT P0, [UR21+0x68], R9 ;  /* 0x00006809ff0075a7 */ /* 0x000ee40008001115 */
[----:B--23--:R-:W-:Y:S05]  /*4900*/  @!P0 BRA `(.L_x_83) ;  /* 0x0000003400b48947 */ /* 0x00cfea0003800000 */
.L_x_147:
[----:B------:R-:W-:Y:S01]  /*4910*/  @!P1 IADD3 R6, P0, PT, R16, 0x580, RZ ;  /* 0x0000058010069810 */ /* 0x000fe20007f1e0ff */
[----:B------:R-:W-:Y:S01]  /*4920*/  VOTEU.ALL UP0, P1 ;  /* 0x0000000000ff7886 */ /* 0x000fe20000800000 */
[----:B------:R-:W-:Y:S01]  /*4930*/  UMOV UR6, 0x0 ;  /* 0x0000000000067882 */ /* 0x000fe20000000000 */
[----:B------:R-:W-:Y:S01]  /*4940*/  UMOV UR7, 0x10000000 ;  /* 0x1000000000077882 */ /* 0x000fe20000000000 */
[----:B------:R-:W-:Y:S01]  /*4950*/  @!P1 R2UR UR5, R6 ;  /* 0x00000000060592ca */ /* 0x000fe200000e0000 */
[----:B--2---:R-:W-:Y:S01]  /*4960*/  @!P1 IMAD.X R0, RZ, RZ, R17, P0 ;  /* 0x000000ffff009224 */ /* 0x004fe200000e0611 */
[----:B------:R-:W-:Y:S01]  /*4970*/  @!UP0 UIADD3 UR10, UPT, UPT, UR18, 0x40, URZ ;  /* 0x00000040120a8890 */ /* 0x000fe2000fffe0ff */
[----:B------:R-:W-:Y:S01]  /*4980*/  ISETP.NE.AND P0, PT, R14, 0x2, PT ;  /* 0x000000020e00780c */ /* 0x000fe20003f05270 */
[----:B------:R-:W-:Y:S01]  /*4990*/  @!UP0 UIADD3 UR8, UPT, UPT, UR21, 0x1200, URZ ;  /* 0x0000120015088890 */ /* 0x000fe2000fffe0ff */
[----:B------:R-:W-:Y:S01]  /*49a0*/  LOP3.LUT R15, R15, 0x1, RZ, 0x3c, !PT ;  /* 0x000000010f0f7812 */ /* 0x000fe200078e3cff */
[----:B------:R-:W-:Y:S01]  /*49b0*/  @!UP0 UIADD3 UR9, UPT, UPT, UR21, 0x58, URZ ;  /* 0x0000005815098890 */ /* 0x000fe2000fffe0ff */
[----:B------:R-:W-:Y:S01]  /*49c0*/  @!P1 R2UR UR4, R0 ;  /* 0x00000000000492ca */ /* 0x000fe200000e0000 */
[----:B------:R-:W-:Y:S01]  /*49d0*/  VOTEU.ALL UP0, P1 ;  /* 0x0000000000ff7886 */ /* 0x000fe20000800000 */
[----:B------:R-:W-:Y:S01]  /*49e0*/  UMOV UR11, UR19 ;  /* 0x00000013000b7c82 */ /* 0x000fe20008000000 */
[----:B------:R-:W-:Y:S01]  /*49f0*/  UMOV UR12, UR36 ;  /* 0x00000024000c7c82 */ /* 0x000fe20008000000 */
[----:B------:R-:W-:Y:S01]  /*4a00*/  SEL R0, RZ, 0x1, P0 ;  /* 0x00000001ff007807 */ /* 0x000fe20000000000 */
[----:B------:R-:W-:Y:S01]  /*4a10*/  UIADD3 UR20, UPT, UPT, UR13, UR59, URZ ;  /* 0x0000003b0d147290 */ /* 0x000fe2000fffe0ff */
[----:B------:R-:W-:Y:S01]  /*4a20*/  IMAD.U32 R8, RZ, RZ, UR5 ;  /* 0x00000005ff087e24 */ /* 0x000fe2000f8e00ff */
[----:B------:R-:W-:Y:S01]  /*4a30*/  SEL R14, R14, RZ, P0 ;  /* 0x000000ff0e0e7207 */ /* 0x000fe20000000000 */
[----:B------:R-:W-:Y:S01]  /*4a40*/  UIADD3 UR16, UPT, UPT, UR14, UR62, URZ ;  /* 0x0000003e0e107290 */ /* 0x000fe2000fffe0ff */
[----:B------:R-:W-:Y:S01]  /*4a50*/  LOP3.LUT R13, R13, R0, RZ, 0x3c, !PT ;  /* 0x000000000d0d7212 */ /* 0x000fe200078e3cff */
[----:B------:R-:W-:Y:S01]  /*4a60*/  UPLOP3.LUT UP3, UPT, UPT, UPT, UPT, 0x80, 0x8 ;  /* 0x000000000008789c */ /* 0x000fe20003f6f070 */
[----:B------:R-:W-:Y:S02]  /*4a70*/  UMOV UR36, UR26 ;  /* 0x0000001a00247c82 */ /* 0x000fe40008000000 */
[----:B------:R-:W-:Y:S01]  /*4a80*/  IMAD.U32 R9, RZ, RZ, UR4 ;  /* 0x00000004ff097e24 */ /* 0x000fe2000f8e00ff */
[----:B------:R-:W-:Y:S04]  /*4a90*/  @!P1 R2UR UR4, R8 ;  /* 0x00000000080492ca */ /* 0x000fe800000e0000 */
[----:B------:R-:W-:Y:S11]  /*4aa0*/  @!P1 R2UR UR5, R9 ;  /* 0x00000000090592ca */ /* 0x000ff600000e0000 */
[----:B------:R-:W-:Y:S02]  /*4ab0*/  @!UPT UIADD3 URZ, UPT, UPT, URZ, URZ, URZ ;  /* 0x000000fffffff290 */ /* 0x000fe4000fffe0ff */
[----:B------:R2:W-:Y:S01]  /*4ac0*/  @!UP0 UTMALDG.3D [UR8], [UR4], desc[UR6] ;  /* 0x00000608040085b4 */ /* 0x0005e20008011000 */
[----:B------:R2:W-:Y:S01]  /*4ad0*/  @!P1 SYNCS.ARRIVE.TRANS64.RED.A0TR RZ, [UR21+0x58], R7 ;  /* 0x00005807ffff99a7 */ /* 0x0005e20008300415 */
[----:B------:R-:W-:Y:S01]  /*4ae0*/  SYNCS.ARRIVE.TRANS64.RED.A1T0 RZ, [UR33], RZ ;  /* 0x000000ffffff79a7 */ /* 0x000fe20008100421 */
[----:B------:R-:W-:Y:S05]  /*4af0*/  BRA.U UP1, `(.L_x_84) ;  /* 0xfffffff5012c7547 */ /* 0x000fea000b83ffff */
[----:B------:R-:W-:-:S04]  /*4b00*/  SHF.L.U32 R3, R15, 0x1f, RZ ;  /* 0x0000001f0f037819 */ /* 0x000fc800000006ff */
[----:B------:R-:W3:Y:S02]  /*4b10*/  SYNCS.PHASECHK.TRANS64.TRYWAIT P0, [UR21+0x60], R3 ;  /* 0x00006003ff0075a7 */ /* 0x000ee40008001115 */
[----:B---3--:R-:W-:Y:S05]  /*4b20*/  @!P0 BRA `(.L_x_85) ;  /* 0x0000003400448947 */ /* 0x008fea0003800000 */
.L_x_149:
[----:B---3--:R-:W-:-:S07]  /*4b30*/  MOV R0, UR21 ;  /* 0x0000001500007c02 */ /* 0x008fce0008000f00 */
.L_x_86:
[----:B---3--:R-:W-:-:S04]  /*4b40*/  SHF.L.U32 R3, R15, 0x1f, RZ ;  /* 0x0000001f0f037819 */ /* 0x008fc800000006ff */
[----:B------:R3:W4:Y:S03]  /*4b50*/  SYNCS.PHASECHK.TRANS64.TRYWAIT P0, [R0+URZ+0x68], R3 ;  /* 0x00006803000075a7 */ /* 0x00072600080011ff */
[----:B----4-:R-:W-:Y:S05]  /*4b60*/  @!P0 NANOSLEEP.SYNCS 0x989680 ;  /* 0x009896800000895d */ /* 0x010fea0003900000 */
[----:B------:R-:W4:Y:S02]  /*4b70*/  @!P0 SYNCS.PHASECHK.TRANS64 P0, [R0+URZ+0x68], R3 ;  /* 0x00006803000085a7 */ /* 0x000f2400080010ff */
[----:B-12-4-:R-:W-:Y:S05]  /*4b80*/  @P0 EXIT ;  /* 0x000000000000094d */ /* 0x016fea0003800000 */
[----:B------:R-:W-:Y:S05]  /*4b90*/  BRA `(.L_x_86) ;  /* 0xfffffffc00e87947 */ /* 0x000fea000383ffff */
.L_x_75:
[----:B------:R-:W-:-:S06]  /*4ba0*/  UISETP.GE.AND UP0, UPT, UR17, 0x4, UPT ;  /* 0x000000041100788c */ /* 0x000fcc000bf06270 */
[----:B------:R-:W-:-:S13]  /*4bb0*/  PLOP3.LUT P0, PT, PT, PT, UP0, 0x80, 0x8 ;  /* 0x000000000008781c */ /* 0x000fda0003f0f008 */
[----:B------:R-:W-:Y:S05]  /*4bc0*/  @!P0 EXIT ;  /* 0x000000000000894d */ /* 0x000fea0003800000 */
[----:B------:R-:W1:Y:S08]  /*4bd0*/  S2UR UR4, SR_CgaCtaId ;  /* 0x00000000000479c3 */ /* 0x000e700000008800 */
[----:B------:R-:W-:Y:S01]  /*4be0*/  BAR.SYNC.DEFER_BLOCKING 0x6, 0xa0 ;  /* 0x0182800000007b1d */ /* 0x000fe20000010000 */
[C---:B------:R-:W-:Y:S01]  /*4bf0*/  IMAD.SHL.U32 R7, R93.reuse, 0x40, RZ ;  /* 0x000000405d077824 */ /* 0x040fe200078e00ff */
[C---:B------:R-:W-:Y:S01]  /*4c00*/  LOP3.LUT R95, R93.reuse, 0x60, RZ, 0xc0, !PT ;  /* 0x000000605d5f7812 */ /* 0x040fe200078ec0ff */
[----:B------:R-:W-:-:S02]  /*4c10*/  IMAD.SHL.U32 R4, R93, 0x20, RZ ;  /* 0x000000205d047824 */ /* 0x000fc400078e00ff */
[----:B------:R-:W-:Y:S02]  /*4c20*/  HFMA2 R36, -RZ, RZ, 0, 0 ;  /* 0x00000000ff247431 */ /* 0x000fe400000001ff */
[----:B------:R-:W-:Y:S01]  /*4c30*/  IMAD.SHL.U32 R6, R93, 0x2, RZ ;  /* 0x000000025d067824 */ /* 0x000fe200078e00ff */
[----:B------:R-:W-:Y:S01]  /*4c40*/  UMOV UR44, 0x400 ;  /* 0x00000400002c7882 */ /* 0x000fe20000000000 */
[----:B------:R-:W2:Y:S01]  /*4c50*/  LDC.64 R82, c[0x0][0x8b0] ;  /* 0x00022c00ff527b82 */ /* 0x000ea20000000a00 */
[----:B------:R-:W-:Y:S01]  /*4c60*/  LOP3.LUT R5, R7, 0x180, RZ, 0xc0, !PT ;  /* 0x0000018007057812 */ /* 0x000fe200078ec0ff */
[----:B------:R-:W-:Y:S01]  /*4c70*/  IMAD.U32 R37, R93, 0x10000, RZ ;  /* 0x000100005d257824 */ /* 0x000fe200078e00ff */
[----:B------:R-:W-:Y:S01]  /*4c80*/  LOP3.LUT R4, R4, 0xc00, RZ, 0xc0, !PT ;  /* 0x00000c0004047812 */ /* 0x000fe200078ec0ff */
[----:B------:R-:W-:Y:S01]  /*4c90*/  IMAD.MOV.U32 R92, RZ, RZ, RZ ;  /* 0x000000ffff5c7224 */ /* 0x000fe200078e00ff */
[----:B------:R-:W-:Y:S01]  /*4ca0*/  LOP3.LUT R6, R5, 0x20, R6, 0xf8, !PT ;  /* 0x0000002005067812 */ /* 0x000fe200078ef806 */
[----:B------:R-:W-:Y:S01]  /*4cb0*/  IMAD.SHL.U32 R5, R93, 0x8, RZ ;  /* 0x000000085d057824 */ /* 0x000fe200078e00ff */
[----:B------:R-:W-:Y:S01]  /*4cc0*/  LOP3.LUT R4, R4, 0x40, R7, 0xf8, !PT ;  /* 0x0000004004047812 */ /* 0x000fe200078ef807 */
[----:B------:R-:W3:Y:S01]  /*4cd0*/  LDC.64 R80, c[0x0][0x8a8] ;  /* 0x00022a00ff507b82 */ /* 0x000ee20000000a00 */
[----:B------:R-:W-:Y:S01]  /*4ce0*/  LOP3.LUT R37, R37, 0x600000, RZ, 0xc0, !PT ;  /* 0x0060000025257812 */ /* 0x000fe200078ec0ff */
[----:B------:R-:W-:Y:S01]  /*4cf0*/  IMAD.MOV.U32 R87, RZ, RZ, RZ ;  /* 0x000000ffff577224 */ /* 0x000fe200078e00ff */
[----:B------:R-:W-:-:S02]  /*4d00*/  LOP3.LUT R5, R6, 0x30, R5, 0x78, !PT ;  /* 0x0000003006057812 */ /* 0x000fc400078e7805 */
[----:B------:R-:W-:Y:S02]  /*4d10*/  CS2R R90, SRZ ;  /* 0x00000000005a7805 */ /* 0x000fe4000001ff00 */
[----:B------:R-:W-:Y:S01]  /*4d20*/  LOP3.LUT R4, R4, 0x200, R7, 0xf8, !PT ;  /* 0x0000020004047812 */ /* 0x000fe200078ef807 */
[----:B------:R-:W-:Y:S01]  /*4d30*/  IMAD.MOV.U32 R89, RZ, RZ, RZ ;  /* 0x000000ffff597224 */ /* 0x000fe200078e00ff */
[----:B------:R-:W-:Y:S01]  /*4d40*/  LOP3.LUT R93, R93, 0x2, RZ, 0xc0, !PT ;  /* 0x000000025d5d7812 */ /* 0x000fe200078ec0ff */
[----:B-1----:R-:W-:Y:S01]  /*4d50*/  ULEA UR44, UR4, UR44, 0x18 ;  /* 0x0000002c042c7291 */ /* 0x002fe2000f8ec0ff */
[----:B------:R-:W-:Y:S01]  /*4d60*/  LOP3.LUT R71, R4, R5, RZ, 0xfc, !PT ;  /* 0x0000000504477212 */ /* 0x000fe200078efcff */
[----:B------:R-:W1:Y:S01]  /*4d70*/  LDCU UR57, c[0x0][0x370] ;  /* 0x00006e00ff3977ac */ /* 0x000e620008000800 */
[----:B------:R-:W-:Y:S01]  /*4d80*/  IADD3 R88, PT, PT, -R93, RZ, RZ ;  /* 0x000000ff5d587210 */ /* 0x000fe20007ffe1ff */
[----:B------:R-:W-:Y:S01]  /*4d90*/  UIADD3 UR4, UPT, UPT, UR44, 0x2200, URZ ;  /* 0x000022002c047890 */ /* 0x000fe2000fffe0ff */
[----:B------:R-:W4:Y:S04]  /*4da0*/  LDCU UR43, c[0x0][0xb0c] ;  /* 0x00016180ff2b77ac */ /* 0x000f280008000800 */
[----:B------:R-:W1:Y:S01]  /*4db0*/  LDS R0, [UR44+0x130] ;  /* 0x0001302cff007984 */ /* 0x000e620008000800 */
[----:B------:R-:W-:Y:S01]  /*4dc0*/  IMAD.U32 R94, RZ, RZ, UR4 ;  /* 0x00000004ff5e7e24 */ /* 0x000fe2000f8e00ff */
[----:B------:R-:W1:Y:S01]  /*4dd0*/  LDCU UR39, c[0x0][0xb30] ;  /* 0x00016600ff2777ac */ /* 0x000e620008000800 */
[----:B------:R-:W1:Y:S01]  /*4de0*/  LDCU.64 UR46, c[0x0][0x888] ;  /* 0x00011100ff2e77ac */ /* 0x000e620008000a00 */
[----:B------:R-:W1:Y:S01]  /*4df0*/  LDCU.64 UR40, c[0x0][0xb28] ;  /* 0x00016500ff2877ac */ /* 0x000e620008000a00 */
[----:B------:R-:W1:Y:S01]  /*4e00*/  LDCU.64 UR60, c[0x0][0x890] ;  /* 0x00011200ff3c77ac */ /* 0x000e620008000a00 */
[----:B------:R-:W1:Y:S01]  /*4e10*/  LDCU.128 UR52, c[0x0][0xb10] ;  /* 0x00016200ff3477ac */ /* 0x000e620008000c00 */
[----:B------:R-:W1:Y:S01]  /*4e20*/  LDCU UR56, c[0x0][0x374] ;  /* 0x00006e80ff3877ac */ /* 0x000e620008000800 */
[----:B------:R-:W-:Y:S01]  /*4e30*/  UIADD3 UR63, UPT, UPT, UR44, 0x200, URZ ;  /* 0x000002002c3f7890 */ /* 0x000fe2000fffe0ff */
[----:B-1234-:R-:W-:-:S11]  /*4e40*/  IMAD.IADD R37, R0, 0x1, R37 ;  /* 0x0000000100257824 */ /* 0x01efd600078e0225 */
.L_x_112:
[----:B------:R-:W-:Y:S02]  /*4e50*/  LEA R3, R87, UR44, 0x3 ;  /* 0x0000002c57037c11 */ /* 0x000fe4000f8e18ff */
[----:B------:R-:W-:Y:S02]  /*4e60*/  SHF.L.U32 R0, R91, 0x1f, RZ ;  /* 0x0000001f5b007819 */ /* 0x000fe400000006ff */
[----:B------:R-:W-:Y:S02]  /*4e70*/  LEA R5, R87, UR44, 0x4 ;  /* 0x0000002c57057c11 */ /* 0x000fe4000f8e20ff */
[----:B-1----:R-:W1:Y:S02]  /*4e80*/  SYNCS.PHASECHK.TRANS64.TRYWAIT P0, [R3+URZ+0x80], R0 ;  /* 0x00008000030075a7 */ /* 0x002e6400080011ff */
[----:B-1----:R-:W-:Y:S05]  /*4e90*/  @!P0 BRA `(.L_x_87) ;  /* 0x0000003000808947 */ /* 0x002fea0003800000 */
.L_x_150:
        /* <DEDUP_REMOVED lines=8> */
[----:B--2---:R-:W-:Y:S11]  /*4f20*/  LOP3.LUT P0, RZ, R6, 0x1, RZ, 0xc0, !PT ;  /* 0x0000000106ff7812 */ /* 0x004ff6000780c0ff */
[----:B------:R-:W-:Y:S02]  /*4f30*/  @!UPT UIADD3 URZ, UPT, UPT, URZ, URZ, URZ ;  /* 0x000000fffffff290 */ /* 0x000fe4000fffe0ff */
[----:B---3--:R-:W-:Y:S01]  /*4f40*/  VOTEU.ANY UP1, P0 ;  /* 0x0000000000ff7886 */ /* 0x008fe20000020100 */
[----:B------:R-:W-:Y:S01]  /*4f50*/  PLOP3.LUT P0, PT, PT, PT, UP1, 0x80, 0x8 ;  /* 0x000000000008781c */ /* 0x000fe20003f0f018 */
[----:B------:R-:W-:Y:S11]  /*4f60*/  UP2UR UR45, UPR, URZ, 0x2 ;  /* 0x00000002ff2d7883 */ /* 0x000ff60008000000 */
[----:B------:R-:W-:Y:S01]  /*4f70*/  @!UPT UIADD3 URZ, UPT, UPT, URZ, URZ, URZ ;  /* 0x000000fffffff290 */ /* 0x000fe2000fffe0ff */
[----:B-1----:R-:W-:Y:S02]  /*4f80*/  @P0 SHF.R.U32.HI R0, RZ, 0x10, R5 ;  /* 0x00000010ff000819 */ /* 0x002fe40000011605 */
        /* <DEDUP_REMOVED lines=12> */
[----:B------:R-:W2:Y:S01]  /*5050*/  LDCU UR12, c[0x0][0xb20] ;  /* 0x00016400ff0c77ac */ /* 0x000ea20008000800 */
[----:B------:R-:W-:Y:S02]  /*5060*/  UIMAD.WIDE.U32 UR4, UR56, UR55, URZ ;  /* 0x00000037380472a5 */ /* 0x000fe4000f8e00ff */
[----:B------:R-:W-:Y:S02]  /*5070*/  UIMAD.WIDE.U32 UR6, UR57, UR52, URZ ;  /* 0x00000034390672a5 */ /* 0x000fe4000f8e00ff */
[----:B------:R-:W-:Y:S02]  /*5080*/  UISETP.NE.AND UP0, UPT, UR54, 0x1, UPT ;  /* 0x000000013600788c */ /* 0x000fe4000bf05270 */
[----:B------:R-:W-:Y:S02]  /*5090*/  UIMAD.WIDE.U32 UR8, UR37, UR55, URZ ;  /* 0x00000037250872a5 */ /* 0x000fe4000f8e00ff */
[----:B------:R-:W-:Y:S02]  /*50a0*/  UIMAD.WIDE.U32 UR10, UR38, UR52, URZ ;  /* 0x00000034260a72a5 */ /* 0x000fe4000f8e00ff */
[----:B------:R-:W-:Y:S02]  /*50b0*/  UISETP.NE.AND UP1, UPT, UR43, 0x1, UPT ;  /* 0x000000012b00788c */ /* 0x000fe4000bf25270 */
[----:B------:R-:W-:Y:S01]  /*50c0*/  UISETP.NE.AND UP2, UPT, UR42, 0x1, UPT ;  /* 0x000000012a00788c */ /* 0x000fe2000bf45270 */
[----:B------:R-:W-:Y:S02]  /*50d0*/  UMOV UR4, UR5 ;  /* 0x0000000500047c82 */ /* 0x000fe40008000000 */
[----:B--2---:R-:W-:Y:S03]  /*50e0*/  USHF.R.U32.HI UR5, URZ, UR12, UR4 ;  /* 0x0000000cff057299 */ /* 0x004fe60008011604 */
[----:B------:R-:W-:Y:S02]  /*50f0*/  UMOV UR4, UR7 ;  /* 0x0000000700047c82 */ /* 0x000fe40008000000 */
[----:B------:R-:W-:Y:S02]  /*5100*/  USHF.R.U32.HI UR7, URZ, UR53, UR4 ;  /* 0x00000035ff077299 */ /* 0x000fe40008011604 */
[----:B------:R-:W-:Y:S02]  /*5110*/  USEL UR4, UR56, UR5, !UP0 ;  /* 0x0000000538047287 */ /* 0x000fe4000c000000 */
[----:B------:R-:W-:Y:S01]  /*5120*/  USEL UR7, UR57, UR7, !UP1 ;  /* 0x0000000739077287 */ /* 0x000fe2000c800000 */
[----:B------:R-:W-:Y:S01]  /*5130*/  UMOV UR5, UR9 ;  /* 0x0000000900057c82 */ /* 0x000fe20008000000 */
[----:B------:R-:W-:Y:S02]  /*5140*/  UIMAD.WIDE.U32 UR8, UR4, UR40, URZ ;  /* 0x00000028040872a5 */ /* 0x000fe4000f8e00ff */
[----:B------:R-:W-:Y:S03]  /*5150*/  USHF.R.U32.HI UR6, URZ, UR12, UR5 ;  /* 0x0000000cff067299 */ /* 0x000fe60008011605 */
[----:B------:R-:W-:Y:S01]  /*5160*/  UMOV UR5, UR11 ;  /* 0x0000000b00057c82 */ /* 0x000fe20008000000 */
[----:B------:R-:W-:Y:S02]  /*5170*/  UIMAD.WIDE.U32 UR10, UR7, UR40, URZ ;  /* 0x00000028070a72a5 */ /* 0x000fe4000f8e00ff */
[----:B------:R-:W-:Y:S02]  /*5180*/  USHF.R.U32.HI UR12, URZ, UR53, UR5 ;  /* 0x00000035ff0c7299 */ /* 0x000fe40008011605 */
[----:B------:R-:W-:Y:S01]  /*5190*/  USEL UR6, UR37, UR6, !UP0 ;  /* 0x0000000625067287 */ /* 0x000fe2000c000000 */
[----:B------:R-:W-:Y:S02]  /*51a0*/  UMOV UR5, UR9 ;  /* 0x0000000900057c82 */ /* 0x000fe40008000000 */
[----:B------:R-:W-:Y:S01]  /*51b0*/  UMOV UR10, UR11 ;  /* 0x0000000b000a7c82 */ /* 0x000fe20008000000 */
[----:B------:R-:W-:Y:S02]  /*51c0*/  @UP2 USHF.R.U32.HI UR4, URZ, UR41, UR5 ;  /* 0x00000029ff042299 */ /* 0x000fe40008011605 */
[----:B------:R-:W-:Y:S02]  /*51d0*/  @UP2 USHF.R.U32.HI UR7, URZ, UR41, UR10 ;  /* 0x00000029ff072299 */ /* 0x000fe4000801160a */
[----:B------:R-:W-:Y:S02]  /*51e0*/  UIMAD UR4, UR42, UR4, URZ ;  /* 0x000000042a0472a4 */ /* 0x000fe4000f8e02ff */
[----:B------:R-:W-:Y:S02]  /*51f0*/  UIMAD.WIDE.U32 UR10, UR6, UR40, URZ ;  /* 0x00000028060a72a5 */ /* 0x000fe4000f8e00ff */
[----:B------:R-:W-:Y:S02]  /*5200*/  USEL UR5, UR38, UR12, !UP1 ;  /* 0x0000000c26057287 */ /* 0x000fe4000c800000 */
[----:B------:R-:W-:Y:S02]  /*5210*/  UIMAD UR8, UR42, UR7, URZ ;  /* 0x000000072a0872a4 */ /* 0x000fe4000f8e02ff */
[----:B------:R-:W-:Y:S03]  /*5220*/  UISETP.GE.AND UP0, UPT, UR6, UR4, UPT ;  /* 0x000000040600728c */ /* 0x000fe6000bf06270 */
[----:B------:R-:W-:Y:S01]  /*5230*/  UMOV UR4, UR11 ;  /* 0x0000000b00047c82 */ /* 0x000fe20008000000 */
[----:B------:R-:W-:Y:S02]  /*5240*/  UISETP.GE.OR UP0, UPT, UR5, UR8, UP0 ;  /* 0x000000080500728c */ /* 0x000fe40008706670 */
[----:B------:R-:W-:Y:S02]  /*5250*/  USHF.R.U32.HI UR4, URZ, UR41, UR4 ;  /* 0x00000029ff047299 */ /* 0x000fe40008011604 */
[----:B------:R-:W-:Y:S02]  /*5260*/  UIMAD.WIDE.U32 UR8, UR5, UR40, URZ ;  /* 0x00000028050872a5 */ /* 0x000fe4000f8e00ff */
[----:B------:R-:W-:Y:S02]  /*5270*/  USEL UR11, UR6, UR4, !UP2 ;  /* 0x00000004060b7287 */ /* 0x000fe4000d000000 */
[----:B------:R-:W-:Y:S02]  /*5280*/  UIADD3 UR8, UPT, UPT, -UR5, URZ, URZ ;  /* 0x000000ff05087290 */ /* 0x000fe4000fffe1ff */
[----:B------:R-:W-:Y:S01]  /*5290*/  UIADD3 UR10, UPT, UPT, -UR11, URZ, URZ ;  /* 0x000000ff0b0a7290 */ /* 0x000fe2000fffe1ff */
[----:B------:R-:W-:Y:S01]  /*52a0*/  @!UP0 UMOV UR4, UR9 ;  /* 0x0000000900048c82 */ /* 0x000fe20008000000 */
[----:B------:R-:W-:Y:S02]  /*52b0*/  UIADD3 UR9, UPT, UPT, -UR6, URZ, URZ ;  /* 0x000000ff06097290 */ /* 0x000fe4000fffe1ff */
[----:B------:R-:W-:Y:S02]  /*52c0*/  @!UP0 USHF.R.U32.HI UR4, URZ, UR41, UR4 ;  /* 0x00000029ff048299 */ /* 0x000fe40008011604 */
[----:B------:R-:W-:Y:S02]  /*52d0*/  UIMAD UR10, UR42, UR10, UR6 ;  /* 0x0000000a2a0a72a4 */ /* 0x000fe4000f8e0206 */
[----:B------:R-:W-:Y:S04]  /*52e0*/  @!UP0 USEL UR4, UR5, UR4, !UP2 ;  /* 0x0000000405048287 */ /* 0x000fe8000d000000 */
[----:B------:R-:W-:Y:S02]  /*52f0*/  @!UP0 UIMAD UR10, UR7, UR10, UR4 ;  /* 0x0000000a070a82a4 */ /* 0x000fe4000f8e0204 */
[----:B------:R-:W-:Y:S02]  /*5300*/  @!UP0 UIADD3 UR11, UPT, UPT, UR11, -UR4, URZ ;  /* 0x800000040b0b8290 */ /* 0x000fe4000fffe0ff */
[----:B------:R-:W-:Y:S02]  /*5310*/  UIMAD UR7, UR43, UR8, UR38 ;  /* 0x000000082b0772a4 */ /* 0x000fe4000f8e0226 */
[----:B------:R-:W-:Y:S02]  /*5320*/  @!UP0 UIMAD UR6, UR11, UR42, UR5 ;  /* 0x0000002a0b0682a4 */ /* 0x000fe4000f8e0205 */
[----:B------:R-:W-:Y:S01]  /*5330*/  UIMAD UR4, UR54, UR9, UR37 ;  /* 0x00000009360472a4 */ /* 0x000fe2000f8e0225 */
[----:B------:R-:W-:Y:S02]  /*5340*/  @!UP0 UMOV UR5, UR10 ;  /* 0x0000000a00058c82 */ /* 0x000fe40008000000 */
[----:B------:R-:W-:Y:S02]  /*5350*/  UIMAD UR38, UR5, UR43, UR7 ;  /* 0x0000002b052672a4 */ /* 0x000fe4000f8e0207 */
[----:B------:R-:W-:Y:S11]  /*5360*/  UIMAD UR37, UR6, UR54, UR4 ;  /* 0x00000036062572a4 */ /* 0x000ff6000f8e0204 */
[----:B------:R-:W-:Y:S01]  /*5370*/  @!UPT UIADD3 URZ, UPT, UPT, URZ, URZ, URZ ;  /* 0x000000fffffff290 */ /* 0x000fe2000fffe0ff */
.L_x_88:
[----:B------:R-:W-:Y:S01]  /*5380*/  UISETP.NE.AND UP0, UPT, UR39, 0x1, UPT ;  /* 0x000000012700788c */ /* 0x000fe2000bf05270 */
[----:B------:R-:W-:Y:S01]  /*5390*/  IADD3 R87, PT, PT, R87, 0x1, RZ ;  /* 0x0000000157577810 */ /* 0x000fe20007ffe0ff */
[----:B------:R-:W-:Y:S02]  /*53a0*/  USHF.L.U32 UR50, UR16, 0x6, URZ ;  /* 0x0000000610327899 */ /* 0x000fe400080006ff */
[----:B------:R-:W-:Y:S07]  /*53b0*/  USHF.L.U32 UR49, UR20, 0x7, URZ ;  /* 0x0000000714317899 */ /* 0x000fee00080006ff */
[----:B------:R-:W2:Y:S01]  /*53c0*/  @!UP0 LDCU.128 UR12, c[0x0][0xb10] ;  /* 0x00016200ff0c87ac */ /* 0x000ea20008000c00 */
[----:B------:R-:W3:Y:S01]  /*53d0*/  @!UP0 LDCU UR5, c[0x0][0xb0c] ;  /* 0x00016180ff0587ac */ /* 0x000ee20008000800 */
[----:B------:R-:W4:Y:S01]  /*53e0*/  @!UP0 LDCU UR10, c[0x0][0xb20] ;  /* 0x00016400ff0a87ac */ /* 0x000f220008000800 */
[----:B--2---:R-:W-:Y:S02]  /*53f0*/  UIMAD.WIDE.U32 UR8, UR38, UR12, URZ ;  /* 0x0000000c260872a5 */ /* 0x004fe4000f8e00ff */
[----:B------:R-:W-:Y:S02]  /*5400*/  UIMAD.WIDE.U32 UR6, UR37, UR15, URZ ;  /* 0x0000000f250672a5 */ /* 0x000fe4000f8e00ff */
[----:B------:R-:W-:Y:S03]  /*5410*/  @!UP0 UISETP.NE.AND UP1, UPT, UR14, 0x1, UPT ;  /* 0x000000010e00888c */ /* 0x000fe6000bf25270 */
[----:B------:R-:W-:Y:S01]  /*5420*/  @!UP0 UMOV UR4, UR9 ;  /* 0x0000000900048c82 */ /* 0x000fe20008000000 */
[----:B---3--:R-:W-:Y:S02]  /*5430*/  @!UP0 UISETP.NE.AND UP2, UPT, UR5, 0x1, UPT ;  /* 0x000000010500888c */ /* 0x008fe4000bf45270 */
[----:B------:R-:W-:Y:S01]  /*5440*/  @!UP0 USHF.R.U32.HI UR4, URZ, UR13, UR4 ;  /* 0x0000000dff048299 */ /* 0x000fe20008011604 */
[----:B------:R-:W-:Y:S02]  /*5450*/  @!UP0 UMOV UR6, UR7 ;  /* 0x0000000700068c82 */ /* 0x000fe40008000000 */
[----:B----4-:R-:W-:Y:S02]  /*5460*/  @!UP0 USHF.R.U32.HI UR6, URZ, UR10, UR6 ;  /* 0x0000000aff068299 */ /* 0x010fe40008011606 */
[----:B------:R-:W-:Y:S02]  /*5470*/  @!UP0 USEL UR7, UR38, UR4, !UP2 ;  /* 0x0000000426078287 */ /* 0x000fe4000d000000 */
[----:B------:R-:W-:Y:S04]  /*5480*/  @!UP0 USEL UR6, UR37, UR6, !UP1 ;  /* 0x0000000625068287 */ /* 0x000fe8000c800000 */
[----:B------:R-:W-:Y:S02]  /*5490*/  @!UP0 UIADD3 UR4, UPT, UPT, -UR7, UR6, URZ ;  /* 0x0000000607048290 */ /* 0x000fe4000fffe1ff */
[----:B------:R-:W-:Y:S02]  /*54a0*/  @!UP0 UIADD3 UR6, UPT, UPT, UR7, -UR6, URZ ;  /* 0x8000000607068290 */ /* 0x000fe4000fffe0ff */
[----:B------:R-:W-:Y:S02]  /*54b0*/  @!UP0 UIMAD UR38, UR4, UR5, UR38 ;  /* 0x00000005042682a4 */ /* 0x000fe4000f8e0226 */
[----:B------:R-:W-:Y:S02]  /*54c0*/  @!UP0 UIMAD UR37, UR6, UR14, UR37 ;  /* 0x0000000e062582a4 */ /* 0x000fe4000f8e0225 */
[----:B------:R-:W-:Y:S09]  /*54d0*/  ULOP3.LUT UP0, URZ, UR63, 0x1b0, URZ, 0xc0, !UPT ;  /* 0x000001b03fff7892 */ /* 0x000ff2000f80c0ff */
[----:B------:R-:W-:Y:S05]  /*54e0*/  BRA.U !UP0, `(.L_x_89) ;  /* 0x0000000108407547 */ /* 0x000fea000b800000 */
[----:B------:R-:W2:Y:S01]  /*54f0*/  LDCU.64 UR8, c[0x4][0x80] ;  /* 0x01001000ff0877ac */ /* 0x000ea20008000a00 */
[----:B------:R-:W-:Y:S01]  /*5500*/  MOV R3, 0x0 ;  /* 0x0000000000037802 */ /* 0x000fe20000000f00 */
[----:B------:R-:W-:Y:S02]  /*5510*/  HFMA2 R12, -RZ, RZ, 0, 5.9604644775390625e-08 ;  /* 0x00000001ff0c7431 */ /* 0x000fe400000001ff */
[----:B------:R-:W-:Y:S02]  /*5520*/  IMAD.MOV.U32 R8, RZ, RZ, 0x70 ;  /* 0x00000070ff087424 */ /* 0x000fe400078e00ff */
[----:B------:R-:W-:Y:S01]  /*5530*/  IMAD.MOV.U32 R13, RZ, RZ, RZ ;  /* 0x000000ffff0d7224 */ /* 0x000fe200078e00ff */
[----:B------:R-:W3:Y:S01]  /*5540*/  LDCU.64 UR6, c[0x4][0x88] ;  /* 0x01001100ff0677ac */ /* 0x000ee20008000a00 */
[----:B------:R-:W4:Y:S01]  /*5550*/  LDC.64 R2, c[0x4][R3] ;  /* 0x0100000003027b82 */ /* 0x000f220000000a00 */
[----:B------:R-:W1:Y:S01]  /*5560*/  LDCU.64 UR4, c[0x4][0x8] ;  /* 0x01000100ff0477ac */ /* 0x000e620008000a00 */
[----:B--2---:R-:W-:Y:S01]  /*5570*/  MOV R5, UR9 ;  /* 0x0000000900057c02 */ /* 0x004fe20008000f00 */
[----:B------:R-:W-:Y:S01]  /*5580*/  IMAD.U32 R4, RZ, RZ, UR8 ;  /* 0x00000008ff047e24 */ /* 0x000fe2000f8e00ff */
[----:B---3--:R-:W-:Y:S01]  /*5590*/  MOV R7, UR7 ;  /* 0x0000000700077c02 */ /* 0x008fe20008000f00 */
[----:B------:R-:W-:Y:S01]  /*55a0*/  IMAD.U32 R6, RZ, RZ, UR6 ;  /* 0x00000006ff067e24 */ /* 0x000fe2000f8e00ff */
[----:B-1----:R-:W-:Y:S01]  /*55b0*/  MOV R11, UR5 ;  /* 0x00000005000b7c02 */ /* 0x002fe20008000f00 */
[----:B------:R-:W-:Y:S02]  /*55c0*/  IMAD.U32 R10, RZ, RZ, UR4 ;  /* 0x00000004ff0a7e24 */ /* 0x000fe4000f8e00ff */
[----:B------:R-:W-:Y:S07]  /*55d0*/  LEPC R20, `(.L_x_89) ;  /* 0x000000001014794e */ /* 0x000fee0000000000 */
[----:B----45:R-:W-:Y:S05]  /*55e0*/  CALL.ABS.NOINC R2 ;  /* 0x0000000002007343 */ /* 0x030fea0003c00000 */
.L_x_89:
[----:B------:R-:W-:Y:S01]  /*55f0*/  LOP3.LUT P0, RZ, R94, 0x1b0, RZ, 0xc0, !PT ;  /* 0x000001b05eff7812 */ /* 0x000fe2000780c0ff */
[----:B------:R-:W-:Y:S11]  /*5600*/  BSSY.RECONVERGENT B6, `(.L_x_90) ;  /* 0x0000013000067945 */ /* 0x000ff60003800200 */
[----:B------:R-:W-:Y:S01]  /*5610*/  @!UPT UIADD3 URZ, UPT, UPT, URZ, URZ, URZ ;  /* 0x000000fffffff290 */ /* 0x000fe2000fffe0ff */
[----:B------:R-:W-:Y:S05]  /*5620*/  @!P0 BRA `(.L_x_91) ;  /* 0x0000000000408947 */ /* 0x000fea0003800000 */
        /* <DEDUP_REMOVED lines=16> */
.L_x_91:
[----:B------:R-:W-:Y:S05]  /*5730*/  BSYNC.RECONVERGENT B6 ;  /* 0x0000000000067941 */ /* 0x000fea0003800200 */
.L_x_90:
[----:B------:R-:W-:Y:S01]  /*5740*/  R2UR UR4, R86 ;  /* 0x00000000560472ca */ /* 0x000fe200000e0000 */
[----:B------:R-:W-:Y:S01]  /*5750*/  UISETP.NE.U32.AND UP0, UPT, UR60, URZ, UPT ;  /* 0x000000ff3c00728c */ /* 0x000fe2000bf05070 */
[----:B------:R-:W-:Y:S02]  /*5760*/  ISETP.NE.U32.AND P4, PT, R82, RZ, PT ;  /* 0x000000ff5200720c */ /* 0x000fe40003f85070 */
[----:B------:R-:W-:Y:S01]  /*5770*/  ISETP.NE.U32.AND P2, PT, RZ, UR46, PT ;  /* 0x0000002eff007c0c */ /* 0x000fe2000bf45070 */
[----:B------:R-:W-:Y:S01]  /*5780*/  UISETP.NE.AND.EX UP1, UPT, UR61, URZ, UPT, UP0 ;  /* 0x000000ff3d00728c */ /* 0x000fe2000bf25300 */
[----:B------:R-:W-:Y:S01]  /*5790*/  ISETP.NE.AND.EX P4, PT, R83, RZ, PT, P4 ;  /* 0x000000ff5300720c */ /* 0x000fe20003f85340 */
[----:B------:R-:W-:Y:S01]  /*57a0*/  UPLOP3.LUT UP0, UPT, UPT, UPT, UPT, 0x40, 0x4 ;  /* 0x000000000004789c */ /* 0x000fe20003f0e870 */
[----:B------:R-:W-:Y:S05]  /*57b0*/  ISETP.NE.AND.EX P2, PT, RZ, UR47, PT, P2 ;  /* 0x0000002fff007c0c */ /* 0x000fea000bf45320 */
[----:B------:R-:W-:Y:S06]  /*57c0*/  UISETP.NE.AND UP2, UPT, UR4, URZ, UPT ;  /* 0x000000ff0400728c */ /* 0x000fec000bf45270 */
[----:B------:R-:W-:Y:S05]  /*57d0*/  PLOP3.LUT P1, PT, PT, PT, UP2, 0x80, 0x8 ;  /* 0x000000000008781c */ /* 0x000fea0003f2f028 */
[----:B------:R-:W-:Y:S06]  /*57e0*/  @UP2 UPLOP3.LUT UP0, UPT, UPT, UPT, UP1, 0x80, 0x8 ;  /* 0x000000000008289c */ /* 0x000fec0003f0f010 */
[----:B------:R-:W-:Y:S01]  /*57f0*/  PLOP3.LUT P0, PT, PT, PT, UP0, 0x80, 0x8 ;  /* 0x000000000008781c */ /* 0x000fe20003f0f008 */
[----:B------:R-:W-:Y:S01]  /*5800*/  @!UPT UIADD3 URZ, UPT, UPT, URZ, URZ, URZ ;  /* 0x000000fffffff290 */ /* 0x000fe2000fffe0ff */
[----:B------:R-:W-:Y:S11]  /*5810*/  BRA.U !UP1, `(.L_x_92) ;  /* 0x00000001093c7547 */ /* 0x000ff6000b800000 */
[----:B------:R-:W-:Y:S01]  /*5820*/  UISETP.NE.U32.AND UP0, UPT, UR46, URZ, UPT ;  /* 0x000000ff2e00728c */ /* 0x000fe2000bf05070 */
[----:B-1----:R-:W-:Y:S01]  /*5830*/  HFMA2 R0, -RZ, RZ, 0, 5.9604644775390625e-08 ;  /* 0x00000001ff007431 */ /* 0x002fe200000001ff */
[----:B------:R-:W1:Y:S01]  /*5840*/  LDCU.64 UR8, c[0x0][0x358] ;  /* 0x00006b00ff0877ac */ /* 0x000e620008000a00 */
[----:B------:R-:W-:Y:S01]  /*5850*/  IMAD.MOV.U32 R84, RZ, RZ, 0x1 ;  /* 0x00000001ff547424 */ /* 0x000fe200078e00ff */
[----:B------:R-:W-:Y:S06]  /*5860*/  UISETP.NE.AND.EX UP0, UPT, UR47, URZ, UPT, UP0 ;  /* 0x000000ff2f00728c */ /* 0x000fec000bf05300 */
[----:B------:R-:W-:Y:S05]  /*5870*/  PLOP3.LUT P3, PT, PT, PT, UP0, 0x80, 0x8 ;  /* 0x000000000008781c */ /* 0x000fea0003f6f008 */
[----:B------:R-:W2:Y:S01]  /*5880*/  @UP0 LDCU.64 UR4, c[0x0][0x888] ;  /* 0x00011100ff0407ac */ /* 0x000ea20008000a00 */
[----:B------:R-:W-:Y:S07]  /*5890*/  @UP0 UIMAD UR6, UR36, UR60, URZ ;  /* 0x0000003c240602a4 */ /* 0x000fee000f8e02ff */
[----:B------:R-:W-:Y:S01]  /*58a0*/  @!P3 PRMT R84, R0, 0x7610, R84 ;  /* 0x000076100054b816 */ /* 0x000fe20000000054 */
[----:B--2---:R-:W-:Y:S06]  /*58b0*/  @UP0 UIMAD.WIDE UR4, UR6, 0x4, UR4 ;  /* 0x00000004060408a5 */ /* 0x004fec000f8e0204 */
[----:B------:R-:W-:Y:S01]  /*58c0*/  IMAD.U32 R2, RZ, RZ, UR4 ;  /* 0x00000004ff027e24 */ /* 0x000fe2000f8e00ff */
[----:B------:R-:W-:Y:S04]  /*58d0*/  MOV R3, UR5 ;  /* 0x0000000500037c02 */ /* 0x000fe80008000f00 */
[----:B------:R-:W2:Y:S01]  /*58e0*/  @!UP0 LDCU UR4, c[0x0][0x880] ;  /* 0x00011000ff0487ac */ /* 0x000ea20008000800 */
[----:B-1---5:R3:W5:Y:S02]  /*58f0*/  @P3 LDG.E R41, desc[UR8][R2.64] ;  /* 0x0000000802293981 */ /* 0x022764000c1e1900 */
[----:B--23--:R-:W-:Y:S02]  /*5900*/  @!P3 IMAD.U32 R41, RZ, RZ, UR4 ;  /* 0x00000004ff29be24 */ /* 0x00cfe4000f8e00ff */
.L_x_92:
[----:B------:R-:W-:Y:S05]  /*5910*/  @!P4 BRA `(.L_x_93) ;  /* 0x000000000024c947 */ /* 0x000fea0003800000 */
[----:B------:R-:W-:Y:S01]  /*5920*/  ISETP.NE.U32.AND P3, PT, R80, RZ, PT ;  /* 0x000000ff5000720c */ /* 0x000fe20003f65070 */
[----:B------:R-:W2:Y:S03]  /*5930*/  LDCU.64 UR4, c[0x0][0x358] ;  /* 0x00006b00ff0477ac */ /* 0x000ea60008000a00 */
[----:B------:R-:W-:Y:S11]  /*5940*/  ISETP.NE.AND.EX P3, PT, R81, RZ, PT, P3 ;  /* 0x000000ff5100720c */ /* 0x000ff60003f65330 */
[----:B------:R-:W-:Y:S02]  /*5950*/  @!UPT UIADD3 URZ, UPT, UPT, URZ, URZ, URZ ;  /* 0x000000fffffff290 */ /* 0x000fe4000fffe0ff */
[----:B------:R-:W3:Y:S01]  /*5960*/  @P3 LDC.64 R2, c[0x0][0x8a8] ;  /* 0x00022a00ff023b82 */ /* 0x000ee20000000a00 */
[----:B-1----:R-:W-:Y:S04]  /*5970*/  @P3 IMAD R0, R82, UR36, RZ ;  /* 0x0000002452003c24 */ /* 0x002fe8000f8e02ff */
[----:B---3--:R-:W-:Y:S05]  /*5980*/  @P3 IMAD.WIDE R2, R0, 0x4, R2 ;  /* 0x0000000400023825 */ /* 0x008fea00078e0202 */
[----:B--2--5:R2:W5:Y:S02]  /*5990*/  @P3 LDG.E R38, desc[UR4][R2.64] ;  /* 0x0000000402263981 */ /* 0x024564000c1e1900 */
[----:B--2---:R-:W3:Y:S02]  /*59a0*/  @!P3 LDC R38, c[0x0][0x8a0] ;  /* 0x00022800ff26bb82 */ /* 0x004ee40000000800 */
.L_x_93:
[----:B-----5:R-:W-:Y:S01]  /*59b0*/  FSETP.NEU.AND P4, PT, R41, RZ, PT ;  /* 0x000000ff2900720b */ /* 0x020fe20003f8d000 */
[----:B------:R-:W-:Y:S01]  /*59c0*/  BSSY B1, `(.L_x_94) ;  /* 0x0000042000017945 */ /* 0x000fe20003800000 */
[----:B------:R-:W-:Y:S01]  /*59d0*/  SEL R5, RZ, 0xffffffff, P2 ;  /* 0xffffffffff057807 */ /* 0x000fe20001000000 */
[----:B------:R-:W-:Y:S01]  /*59e0*/  IMAD.MOV.U32 R102, RZ, RZ, 0x1 ;  /* 0x00000001ff667424 */ /* 0x000fe200078e00ff */
[----:B------:R-:W-:Y:S02]  /*59f0*/  LOP3.LUT P3, RZ, R84, 0xff, RZ, 0xc0, !PT ;  /* 0x000000ff54ff7812 */ /* 0x000fe4000786c0ff */
[----:B------:R-:W-:Y:S02]  /*5a00*/  CS2R R78, SRZ ;  /* 0x00000000004e7805 */ /* 0x000fe4000001ff00 */
[----:B------:R-:W-:Y:S02]  /*5a10*/  @P1 SEL R4, RZ, 0xffffffff, P4 ;  /* 0xffffffffff041807 */ /* 0x000fe40002000000 */
[----:B------:R-:W-:Y:S02]  /*5a20*/  CS2R R76, SRZ ;  /* 0x00000000004c7805 */ /* 0x000fe4000001ff00 */
[----:B------:R-:W-:Y:S02]  /*5a30*/  LEA R2, R90, UR44, 0x3 ;  /* 0x0000002c5a027c11 */ /* 0x000fe4000f8e18ff */
[----:B------:R-:W-:Y:S02]  /*5a40*/  CS2R R74, SRZ ;  /* 0x00000000004a7805 */ /* 0x000fe4000001ff00 */
[----:B------:R-:W-:Y:S02]  /*5a50*/  @P0 SEL R4, R5, R4, !P3 ;  /* 0x0000000405040207 */ /* 0x000fe40005800000 */
[----:B------:R-:W-:Y:S02]  /*5a60*/  CS2R R72, SRZ ;  /* 0x0000000000487805 */ /* 0x000fe4000001ff00 */
[----:B------:R-:W-:Y:S02]  /*5a70*/  LEA R100, R36, UR44, 0x3 ;  /* 0x0000002c24647c11 */ /* 0x000fe4000f8e18ff */
[----:B------:R-:W-:Y:S02]  /*5a80*/  @P1 LOP3.LUT R4, R4, 0x1, RZ, 0xc0, !PT ;  /* 0x0000000104041812 */ /* 0x000fe400078ec0ff */
[----:B------:R-:W-:Y:S02]  /*5a90*/  SHF.L.U32 R3, R92, 0x1f, RZ ;  /* 0x0000001f5c037819 */ /* 0x000fe400000006ff */
[----:B------:R-:W-:Y:S02]  /*5aa0*/  ISETP.NE.U32.OR P6, PT, R4, 0x1, !P1 ;  /* 0x000000010400780c */ /* 0x000fe40004fc5470 */
[----:B------:R-:W-:Y:S02]  /*5ab0*/  PLOP3.LUT P2, PT, PT, PT, UP1, 0x80, 0x8 ;  /* 0x000000000008781c */ /* 0x000fe40003f4f018 */
[C---:B------:R-:W-:Y:S02]  /*5ac0*/  LEA.HI R39, R36.reuse, R36, RZ, 0x1 ;  /* 0x0000002424277211 */ /* 0x040fe400078f08ff */
[----:B------:R-:W-:Y:S02]  /*5ad0*/  SEL R4, RZ, 0xffffffff, P4 ;  /* 0xffffffffff047807 */ /* 0x000fe40002000000 */
[----:B------:R-:W-:Y:S01]  /*5ae0*/  P2R R96, PR, RZ, 0x40 ;  /* 0x00000040ff607803 */ /* 0x000fe20000000000 */
[C---:B-1----:R-:W-:Y:S01]  /*5af0*/  IMAD.SHL.U32 R0, R39.reuse, 0x40, RZ ;  /* 0x0000004027007824 */ /* 0x042fe200078e00ff */
[----:B------:R-:W-:Y:S03]  /*5b00*/  LOP3.LUT R39, R39, 0xffe, RZ, 0xc0, !PT ;  /* 0x00000ffe27277812 */ /* 0x000fe600078ec0ff */
[----:B------:R-:W-:Y:S02]  /*5b10*/  @P6 SHF.L.U32 R7, R89, 0x1f, RZ ;  /* 0x0000001f59076819 */ /* 0x000fe400000006ff */
[----:B------:R-:W-:Y:S01]  /*5b20*/  @P2 SEL R4, R5, R4, !P3 ;  /* 0x0000000405042207 */ /* 0x000fe20005800000 */
[----:B------:R-:W-:Y:S01]  /*5b30*/  IMAD.IADD R39, R36, 0x1, -R39 ;  /* 0x0000000124277824 */ /* 0x000fe200078e0a27 */
[----:B------:R-:W1:Y:S01]  /*5b40*/  @P6 SYNCS.PHASECHK.TRANS64.TRYWAIT P1, [R2+URZ+0x50], R7 ;  /* 0x00005007020065a7 */ /* 0x000e6200080211ff */
[----:B------:R-:W-:Y:S02]  /*5b50*/  LOP3.LUT R0, R0, 0xffffff80, RZ, 0xc0, !PT ;  /* 0xffffff8000007812 */ /* 0x000fe400078ec0ff */
[----:B------:R-:W-:Y:S03]  /*5b60*/  LOP3.LUT R4, R4, 0x1, RZ, 0xc0, !PT ;  /* 0x0000000104047812 */ /* 0x000fe600078ec0ff */
[----:B------:R-:W-:Y:S01]  /*5b70*/  IMAD.IADD R0, R37, 0x1, R0 ;  /* 0x0000000125007824 */ /* 0x000fe200078e0200 */
[----:B------:R-:W-:Y:S03]  /*5b80*/  ISETP.NE.U32.AND P5, PT, R4, 0x1, PT ;  /* 0x000000010400780c */ /* 0x000fe60003fa5070 */
[----:B------:R-:W-:Y:S01]  /*5b90*/  IMAD R39, R39, 0x100000, R0 ;  /* 0x0010000027277824 */ /* 0x000fe200078e0200 */
[----:B------:R-:W-:Y:S01]  /*5ba0*/  P2R R103, PR, RZ, 0x20 ;  /* 0x00000020ff677803 */ /* 0x000fe20000000000 */
[----:B------:R2:W4:Y:S01]  /*5bb0*/  SYNCS.PHASECHK.TRANS64.TRYWAIT P0, [R100+URZ+0xa0], R3 ;  /* 0x0000a003640075a7 */ /* 0x00052200080011ff */
[----:B-1----:R-:W-:Y:S01]  /*5bc0*/  @P6 SEL R102, RZ, 0x1, !P1 ;  /* 0x00000001ff666807 */ /* 0x002fe20004800000 */
[----:B--2---:R-:W-:Y:S06]  /*5bd0*/  @!P6 BRA `(.L_x_95) ;  /* 0x000000000080e947 */ /* 0x004fec0003800000 */
[----:B------:R-:W-:Y:S01]  /*5be0*/  @P5 IMAD R6, R90, 0x1000, R71 ;  /* 0x000010005a065824 */ /* 0x000fe200078e0247 */
[----:B------:R-:W1:Y:S01]  /*5bf0*/  S2R R0, SR_CgaCtaId ;  /* 0x0000000000007919 */ /* 0x000e620000008800 */
[----:B------:R-:W-:Y:S01]  /*5c00*/  ISETP.NE.AND P1, PT, R102, RZ, PT ;  /* 0x000000ff6600720c */ /* 0x000fe20003f25270 */
[----:B------:R-:W-:Y:S01]  /*5c10*/  BSSY B0, `(.L_x_96) ;  /* 0x000000b000007945 */ /* 0x000fe20003800000 */
[----:B------:R-:W-:Y:S01]  /*5c20*/  @P5 VIADD R4, R6, UR44 ;  /* 0x0000002c06045c36 */ /* 0x000fe20008000000 */
[----:B------:R-:W-:Y:S02]  /*5c30*/  CS2R R74, SRZ ;  /* 0x00000000004a7805 */ /* 0x000fe4000001ff00 */
[----:B------:R-:W-:Y:S02]  /*5c40*/  CS2R R72, SRZ ;  /* 0x0000000000487805 */ /* 0x000fe4000001ff00 */
[----:B------:R-:W-:Y:S01]  /*5c50*/  CS2R R78, SRZ ;  /* 0x00000000004e7805 */ /* 0x000fe2000001ff00 */
[----:B------:R-:W-:Y:S01]  /*5c60*/  @P5 IMAD R4, R93, -0x10, R4 ;  /* 0xfffffff05d045824 */ /* 0x000fe200078e0204 */
[----:B------:R-:W-:Y:S04]  /*5c70*/  CS2R R76, SRZ ;  /* 0x00000000004c7805 */ /* 0x000fe8000001ff00 */
[----:B------:R-:W-:Y:S05]  /*5c80*/  @P1 BRA `(.L_x_97) ;  /* 0x00000000000c1947 */ /* 0x000fea0003800000 */
[----:B------:R-:W-:Y:S04]  /*5c90*/  SHF.L.U32 R5, R89, 0x1f, RZ ;  /* 0x0000001f59057819 */ /* 0x000fe800000006ff */
[----:B------:R-:W2:Y:S02]  /*5ca0*/  SYNCS.PHASECHK.TRANS64.TRYWAIT P1, [R2+URZ+0x50], R5 ;  /* 0x00005005020075a7 */ /* 0x000ea400080211ff */
[----:B--2---:R-:W-:Y:S05]  /*5cb0*/  @!P1 BRA `(.L_x_98) ;  /* 0x00000024000c9947 */ /* 0x004fea0003800000 */
.L_x_97:
[----:B------:R-:W-:Y:S05]  /*5cc0*/  BSYNC B0 ;  /* 0x0000000000007941 */ /* 0x000fea0003800000 */
.L_x_96:
[----:B------:R-:W-:Y:S01]  /*5cd0*/  ISETP.NE.AND P1, PT, R103, RZ, PT ;  /* 0x000000ff6700720c */ /* 0x000fe20003f25270 */
[----:B--2---:R-:W-:Y:S02]  /*5ce0*/  VIADD R5, R2, 0x60 ;  /* 0x0000006002057836 */ /* 0x004fe40000000000 */
[----:B------:R-:W-:Y:S03]  /*5cf0*/  VIADD R90, R90, 0x1 ;  /* 0x000000015a5a7836 */ /* 0x000fe60000000000 */
[----:B-1----:R-:W-:Y:S07]  /*5d00*/  PRMT R0, R0, 0x654, R5 ;  /* 0x0000065400007816 */ /* 0x002fee0000000005 */
[----:B------:R1:W2:Y:S04]  /*5d10*/  @P1 LDS.128 R72, [R6+UR44+0x200] ;  /* 0x0002002c06481984 */ /* 0x0002a80008000c00 */
[----:B------:R1:W1:Y:S01]  /*5d20*/  @P1 LDS.128 R76, [R4+0x210] ;  /* 0x00021000044c1984 */ /* 0x0002620000000c00 */
[C---:B------:R-:W-:Y:S01]  /*5d30*/  ISETP.NE.AND P1, PT, R90.reuse, 0x2, PT ;  /* 0x000000025a00780c */ /* 0x040fe20003f25270 */
[----:B------:R-:W-:Y:S01]  /*5d40*/  @!PT LDS RZ, [RZ] ;  /* 0x00000000fffff984 */ /* 0x000fe20000000800 */
[----:B------:R-:W-:Y:S01]  /*5d50*/  @!PT LDS RZ, [RZ] ;  /* 0x00000000fffff984 */ /* 0x000fe20000000800 */
[----:B------:R-:W-:Y:S01]  /*5d60*/  @!PT LDS RZ, [RZ] ;  /* 0x00000000fffff984 */ /* 0x000fe20000000800 */
[----:B------:R-:W-:Y:S01]  /*5d70*/  @!PT LDS RZ, [RZ] ;  /* 0x00000000fffff984 */ /* 0x000fe20000000800 */
[----:B------:R5:W-:Y:S06]  /*5d80*/  MEMBAR.ALL.CTA ;  /* 0x0000000000007992 */ /* 0x000bec0000008000 */
[----:B-----5:R-:W5:Y:S01]  /*5d90*/  FENCE.VIEW.ASYNC.S ;  /* 0x00000000000073c6 */ /* 0x020f620000000000 */
[----:B------:R-:W-:Y:S01]  /*5da0*/  SEL R90, R90, RZ, P1 ;  /* 0x000000ff5a5a7207 */ /* 0x000fe20000800000 */
[----:B-----5:R5:W-:Y:S02]  /*5db0*/  SYNCS.ARRIVE.TRANS64.RED.A1T0 RZ, [R0+URZ], RZ ;  /* 0x000000ff00ff79a7 */ /* 0x020be400081004ff */
[----:B-----5:R-:W-:Y:S04]  /*5dc0*/  SEL R0, RZ, 0x1, P1 ;  /* 0x00000001ff007807 */ /* 0x020fe80000800000 */
[----:B--2---:R-:W-:Y:S02]  /*5dd0*/  LOP3.LUT R89, R89, R0, RZ, 0x3c, !PT ;  /* 0x0000000059597212 */ /* 0x004fe400078e3cff */
.L_x_95:
[----:B------:R-:W-:Y:S05]  /*5de0*/  BSYNC B1 ;  /* 0x0000000000017941 */ /* 0x000fea0003800000 */
.L_x_94:
[----:B------:R-:W-:Y:S04]  /*5df0*/  SHF.R.U32.HI R0, RZ, 0x15, R39 ;  /* 0x00000015ff007819 */ /* 0x000fe80000011627 */
[----:B------:R-:W-:Y:S01]  /*5e00*/  LOP3.LUT P1, RZ, R0, 0x3, R85, 0x48, !PT ;  /* 0x0000000300ff7812 */ /* 0x000fe20007824855 */
[----:B------:R-:W-:Y:S01]  /*5e10*/  @!UPT UIADD3 URZ, UPT, UPT, URZ, URZ, URZ ;  /* 0x000000fffffff290 */ /* 0x000fe2000fffe0ff */
[----:B----4-:R-:W-:Y:S11]  /*5e20*/  @P0 BRA `(.L_x_99) ;  /* 0x0000000000080947 */ /* 0x010ff60003800000 */
[----:B------:R-:W2:Y:S02]  /*5e30*/  SYNCS.PHASECHK.TRANS64.TRYWAIT P0, [R100+URZ+0xa0], R3 ;  /* 0x0000a003640075a7 */ /* 0x000ea400080011ff */
[----:B--2---:R-:W-:Y:S05]  /*5e40*/  @!P0 BRA `(.L_x_100) ;  /* 0x0000002000bc8947 */ /* 0x004fea0003800000 */
.L_x_99:
[----:B------:R-:W-:Y:S05]  /*5e50*/  @!P1 BRA `(.L_x_101) ;  /* 0x0000000000409947 */ /* 0x000fea0003800000 */
[----:B------:R-:W4:Y:S01]  /*5e60*/  LDCU.64 UR8, c[0x4][0x70] ;  /* 0x01000e00ff0877ac */ /* 0x000f220008000a00 */
[----:B--2---:R-:W-:Y:S01]  /*5e70*/  MOV R3, 0x0 ;  /* 0x0000000000037802 */ /* 0x004fe20000000f00 */
[----:B------:R-:W-:Y:S02]  /*5e80*/  HFMA2 R12, -RZ, RZ, 0, 5.9604644775390625e-08 ;  /* 0x00000001ff0c7431 */ /* 0x000fe400000001ff */
[----:B------:R-:W-:Y:S02]  /*5e90*/  IMAD.MOV.U32 R8, RZ, RZ, 0x192 ;  /* 0x00000192ff087424 */ /* 0x000fe400078e00ff */
[----:B------:R-:W-:Y:S01]  /*5ea0*/  IMAD.MOV.U32 R13, RZ, RZ, RZ ;  /* 0x000000ffff0d7224 */ /* 0x000fe200078e00ff */
[----:B------:R-:W2:Y:S01]  /*5eb0*/  LDCU.64 UR6, c[0x4][0x78] ;  /* 0x01000f00ff0677ac */ /* 0x000ea20008000a00 */
[----:B------:R-:W3:Y:S01]  /*5ec0*/  LDC.64 R2, c[0x4][R3] ;  /* 0x0100000003027b82 */ /* 0x000ee20000000a00 */
[----:B------:R-:W5:Y:S01]  /*5ed0*/  LDCU.64 UR4, c[0x4][0x10] ;  /* 0x01000200ff0477ac */ /* 0x000f620008000a00 */
[----:B----4-:R-:W-:Y:S01]  /*5ee0*/  MOV R5, UR9 ;  /* 0x0000000900057c02 */ /* 0x010fe20008000f00 */
[----:B-1----:R-:W-:Y:S01]  /*5ef0*/  IMAD.U32 R4, RZ, RZ, UR8 ;  /* 0x00000008ff047e24 */ /* 0x002fe2000f8e00ff */
[----:B--2---:R-:W-:Y:S01]  /*5f00*/  MOV R7, UR7 ;  /* 0x0000000700077c02 */ /* 0x004fe20008000f00 */
[----:B------:R-:W-:Y:S01]  /*5f10*/  IMAD.U32 R6, RZ, RZ, UR6 ;  /* 0x00000006ff067e24 */ /* 0x000fe2000f8e00ff */
[----:B-----5:R-:W-:Y:S01]  /*5f20*/  MOV R11, UR5 ;  /* 0x00000005000b7c02 */ /* 0x020fe20008000f00 */
[----:B------:R-:W-:Y:S02]  /*5f30*/  IMAD.U32 R10, RZ, RZ, UR4 ;  /* 0x00000004ff0a7e24 */ /* 0x000fe4000f8e00ff */
[----:B------:R-:W-:Y:S07]  /*5f40*/  LEPC R20, `(.L_x_101) ;  /* 0x000000001014794e */ /* 0x000fee0000000000 */
[----:B---3--:R-:W-:Y:S05]  /*5f50*/  CALL.ABS.NOINC R2 ;  /* 0x0000000002007343 */ /* 0x008fea0003c00000 */
.L_x_101:
[-C--:B------:R-:W-:Y:S01]  /*5f60*/  F2FP.F16.E5M2.UNPACK_B R42, R72.reuse ;  /* 0x00000048ff2a723e */ /* 0x080fe200020004ff */
[----:B------:R-:W-:Y:S05]  /*5f70*/  WARPSYNC.ALL ;  /* 0x0000000000007948 */ /* 0x000fea0003800000 */
[----:B------:R-:W-:Y:S01]  /*5f80*/  R2UR UR4, R39 ;  /* 0x00000000270472ca */ /* 0x000fe200000e0000 */
[--C-:B------:R-:W-:Y:S01]  /*5f90*/  HADD2.F32 R40, -RZ, R42.reuse.H0_H0 ;  /* 0x2000002aff287230 */ /* 0x100fe20000004100 */
[----:B------:R-:W-:Y:S01]  /*5fa0*/  F2FP.F16.E5M2.UNPACK_B R43, R72.H1 ;  /* 0x00000048ff2b723e */ /* 0x000fe200030004ff */
[----:B------:R-:W-:Y:S01]  /*5fb0*/  HADD2.F32 R42, -RZ, R42.H1_H1 ;  /* 0x3000002aff2a7230 */ /* 0x000fe20000004100 */
[-C--:B------:R-:W-:Y:S01]  /*5fc0*/  F2FP.F16.E5M2.UNPACK_B R45, R73.reuse ;  /* 0x00000049ff2d723e */ /* 0x080fe200020004ff */
[----:B------:R-:W-:Y:S01]  /*5fd0*/  BSSY.RECONVERGENT B0, `(.L_x_102) ;  /* 0x0000099000007945 */ /* 0x000fe20003800200 */
[----:B------:R-:W-:Y:S01]  /*5fe0*/  F2FP.F16.E5M2.UNPACK_B R47, R73.H1 ;  /* 0x00000049ff2f723e */ /* 0x000fe200030004ff */
[--C-:B------:R-:W-:Y:S01]  /*5ff0*/  HADD2.F32 R44, -RZ, R43.reuse.H0_H0 ;  /* 0x2000002bff2c7230 */ /* 0x100fe20000004100 */
[-C--:B------:R-:W-:Y:S01]  /*6000*/  F2FP.F16.E5M2.UNPACK_B R49, R74.reuse ;  /* 0x0000004aff31723e */ /* 0x080fe200020004ff */
[----:B------:R-:W-:Y:S01]  /*6010*/  HADD2.F32 R46, -RZ, R43.H1_H1 ;  /* 0x3000002bff2e7230 */ /* 0x000fe20000004100 */
[----:B------:R-:W-:Y:S01]  /*6020*/  F2FP.F16.E5M2.UNPACK_B R51, R74.H1 ;  /* 0x0000004aff33723e */ /* 0x000fe200030004ff */
[--C-:B------:R-:W-:Y:S01]  /*6030*/  HADD2.F32 R43, -RZ, R45.reuse.H0_H0 ;  /* 0x2000002dff2b7230 */ /* 0x100fe20000004100 */
[-C--:B------:R-:W-:Y:S01]  /*6040*/  F2FP.F16.E5M2.UNPACK_B R53, R75.reuse ;  /* 0x0000004bff35723e */ /* 0x080fe200020004ff */
[----:B-1----:R-:W-:Y:S01]  /*6050*/  LDTM.16dp32bit_t0_t15.x32 R4, tmem[UR4] ;  /* 0x00000004000479ee */ /* 0x002fe20008a80000 */
[----:B------:R-:W3:Y:S01]  /*6060*/  LDTM.16dp32bit_t16_t31.x32 R4, tmem[UR4+0x20] ;  /* 0x00002004000479ee */ /* 0x000ee20008aa0000 */
[----:B------:R-:W-:Y:S01]  /*6070*/  ISETP.NE.AND P6, PT, R96, RZ, PT ;  /* 0x000000ff6000720c */ /* 0x000fe20003fc5270 */
[----:B------:R-:W-:Y:S01]  /*6080*/  HADD2.F32 R48, -RZ, R45.H1_H1 ;  /* 0x3000002dff307230 */ /* 0x000fe20000004100 */
[----:B------:R-:W-:Y:S01]  /*6090*/  IADD3 R109, PT, PT, R71, UR44, RZ ;  /* 0x0000002c476d7c10 */ /* 0x000fe2000fffe0ff */
[----:B------:R-:W-:Y:S01]  /*60a0*/  HADD2.F32 R52, -RZ, R49.H1_H1 ;  /* 0x30000031ff347230 */ /* 0x000fe20000004100 */
[----:B------:R-:W-:Y:S01]  /*60b0*/  SHF.L.U32 R108, R88, 0x4, RZ ;  /* 0x00000004586c7819 */ /* 0x000fe200000006ff */
[----:B------:R-:W-:Y:S01]  /*60c0*/  HADD2.F32 R56, -RZ, R53.H1_H1 ;  /* 0x30000035ff387230 */ /* 0x000fe20000004100 */
[----:B------:R-:W-:Y:S01]  /*60d0*/  F2FP.F16.E5M2.UNPACK_B R55, R75.H1 ;  /* 0x0000004bff37723e */ /* 0x000fe200030004ff */
[--C-:B------:R-:W-:Y:S01]  /*60e0*/  HADD2.F32 R45, -RZ, R47.reuse.H0_H0 ;  /* 0x2000002fff2d7230 */ /* 0x100fe20000004100 */
[----:B------:R-:W-:Y:S01]  /*60f0*/  IADD3 R101, PT, PT, R109, R108, RZ ;  /* 0x0000006c6d657210 */ /* 0x000fe20007ffe0ff */
[----:B------:R-:W-:Y:S01]  /*6100*/  HADD2.F32 R50, -RZ, R47.H1_H1 ;  /* 0x3000002fff327230 */ /* 0x000fe20000004100 */
[-C--:B------:R-:W-:Y:S01]  /*6110*/  F2FP.F16.E5M2.UNPACK_B R57, R76.reuse ;  /* 0x0000004cff39723e */ /* 0x080fe200020004ff */
[----:B------:R-:W-:Y:S01]  /*6120*/  HADD2.F32 R47, -RZ, R49.H0_H0 ;  /* 0x20000031ff2f7230 */ /* 0x000fe20000004100 */
[----:B------:R-:W-:Y:S01]  /*6130*/  F2FP.F16.E5M2.UNPACK_B R59, R76.H1 ;  /* 0x0000004cff3b723e */ /* 0x000fe200030004ff */
[----:B------:R-:W-:Y:S01]  /*6140*/  HADD2.F32 R49, -RZ, R51.H0_H0 ;  /* 0x20000033ff317230 */ /* 0x000fe20000004100 */
[-C--:B------:R-:W-:Y:S01]  /*6150*/  F2FP.F16.E5M2.UNPACK_B R61, R77.reuse ;  /* 0x0000004dff3d723e */ /* 0x080fe200020004ff */
[----:B------:R-:W-:Y:S01]  /*6160*/  HADD2.F32 R60, -RZ, R57.H1_H1 ;  /* 0x30000039ff3c7230 */ /* 0x000fe20000004100 */
[----:B------:R-:W-:Y:S01]  /*6170*/  F2FP.F16.E5M2.UNPACK_B R63, R77.H1 ;  /* 0x0000004dff3f723e */ /* 0x000fe200030004ff */
[----:B------:R-:W-:Y:S01]  /*6180*/  HADD2.F32 R54, -RZ, R51.H1_H1 ;  /* 0x30000033ff367230 */ /* 0x000fe20000004100 */
[-C--:B------:R-:W-:Y:S01]  /*6190*/  F2FP.F16.E5M2.UNPACK_B R65, R78.reuse ;  /* 0x0000004eff41723e */ /* 0x080fe200020004ff */
[----:B------:R-:W-:Y:S01]  /*61a0*/  HADD2.F32 R51, -RZ, R53.H0_H0 ;  /* 0x20000035ff337230 */ /* 0x000fe20000004100 */
[----:B------:R-:W-:Y:S01]  /*61b0*/  F2FP.F16.E5M2.UNPACK_B R67, R78.H1 ;  /* 0x0000004eff43723e */ /* 0x000fe200030004ff */
[----:B------:R-:W-:Y:S01]  /*61c0*/  HADD2.F32 R64, -RZ, R61.H1_H1 ;  /* 0x3000003dff407230 */ /* 0x000fe20000004100 */
[----:B------:R-:W-:Y:S01]  /*61d0*/  ISETP.NE.AND P0, PT, R95, RZ, PT ;  /* 0x000000ff5f00720c */ /* 0x000fe20003f05270 */
[C---:B---3--:R-:W-:Y:S01]  /*61e0*/  FMUL R0, R38.reuse, R4 ;  /* 0x0000000426007220 */ /* 0x048fe20000400000 */
[C---:B------:R-:W-:Y:S01]  /*61f0*/  FMUL R2, R38.reuse, R5 ;  /* 0x0000000526027220 */ /* 0x040fe20000400000 */
[C---:B------:R-:W-:Y:S01]  /*6200*/  FMUL R4, R38.reuse, R8 ;  /* 0x0000000826047220 */ /* 0x040fe20000400000 */
[C---:B------:R-:W-:Y:S01]  /*6210*/  FMUL R5, R38.reuse, R9 ;  /* 0x0000000926057220 */ /* 0x040fe20000400000 */
[C---:B------:R-:W-:Y:S01]  /*6220*/  FFMA R0, R41.reuse, R40, R0 ;  /* 0x0000002829007223 */ /* 0x040fe20000000000 */
[C---:B------:R-:W-:Y:S01]  /*6230*/  FFMA R2, R41.reuse, R42, R2 ;  /* 0x0000002a29027223 */ /* 0x040fe20000000002 */
[C---:B------:R-:W-:Y:S01]  /*6240*/  FMUL R8, R38.reuse, R12 ;  /* 0x0000000c26087220 */ /* 0x040fe20000400000 */
[C---:B------:R-:W-:Y:S01]  /*6250*/  FMUL R9, R38.reuse, R13 ;  /* 0x0000000d26097220 */ /* 0x040fe20000400000 */
[C---:B------:R-:W-:Y:S01]  /*6260*/  FMUL R12, R38.reuse, R16 ;  /* 0x00000010260c7220 */ /* 0x040fe20000400000 */
[C---:B------:R-:W-:Y:S01]  /*6270*/  FMUL R13, R38.reuse, R17 ;  /* 0x00000011260d7220 */ /* 0x040fe20000400000 */
[C---:B------:R-:W-:Y:S01]  /*6280*/  FMUL R16, R38.reuse, R20 ;  /* 0x0000001426107220 */ /* 0x040fe20000400000 */
[C---:B------:R-:W-:Y:S01]  /*6290*/  FMUL R17, R38.reuse, R21 ;  /* 0x0000001526117220 */ /* 0x040fe20000400000 */
[C---:B------:R-:W-:Y:S01]  /*62a0*/  FMUL R20, R38.reuse, R24 ;  /* 0x0000001826147220 */ /* 0x040fe20000400000 */
[C---:B------:R-:W-:Y:S01]  /*62b0*/  FMUL R21, R38.reuse, R25 ;  /* 0x0000001926157220 */ /* 0x040fe20000400000 */
[----:B------:R-:W-:Y:S02]  /*62c0*/  HADD2.F32 R68, -RZ, R65.H1_H1 ;  /* 0x30000041ff447230 */ /* 0x000fe40000004100 */
[C---:B------:R-:W-:Y:S01]  /*62d0*/  FMUL R24, R38.reuse, R28 ;  /* 0x0000001c26187220 */ /* 0x040fe20000400000 */
[C---:B------:R-:W-:Y:S01]  /*62e0*/  FMUL R25, R38.reuse, R29 ;  /* 0x0000001d26197220 */ /* 0x040fe20000400000 */
[C---:B------:R-:W-:Y:S01]  /*62f0*/  FMUL R28, R38.reuse, R32 ;  /* 0x00000020261c7220 */ /* 0x040fe20000400000 */
[C---:B------:R-:W-:Y:S01]  /*6300*/  FMUL R29, R38.reuse, R33 ;  /* 0x00000021261d7220 */ /* 0x040fe20000400000 */
[C---:B--2---:R-:W-:Y:S01]  /*6310*/  FMUL R3, R38.reuse, R6 ;  /* 0x0000000626037220 */ /* 0x044fe20000400000 */
[C---:B------:R-:W-:Y:S01]  /*6320*/  FMUL R7, R38.reuse, R7 ;  /* 0x0000000726077220 */ /* 0x040fe20000400000 */
[C---:B------:R-:W-:Y:S01]  /*6330*/  FMUL R6, R38.reuse, R10 ;  /* 0x0000000a26067220 */ /* 0x040fe20000400000 */
[C---:B------:R-:W-:Y:S01]  /*6340*/  FMUL R11, R38.reuse, R11 ;  /* 0x0000000b260b7220 */ /* 0x040fe20000400000 */
[C---:B------:R-:W-:Y:S01]  /*6350*/  FFMA R3, R41.reuse, R44, R3 ;  /* 0x0000002c29037223 */ /* 0x040fe20000000003 */
[C---:B------:R-:W-:Y:S01]  /*6360*/  FFMA R7, R41.reuse, R46, R7 ;  /* 0x0000002e29077223 */ /* 0x040fe20000000007 */
[C---:B------:R-:W-:Y:S01]  /*6370*/  FFMA R4, R41.reuse, R43, R4 ;  /* 0x0000002b29047223 */ /* 0x040fe20000000004 */
[----:B------:R-:W-:Y:S01]  /*6380*/  F2FP.F16.E5M2.UNPACK_B R40, R79 ;  /* 0x0000004fff28723e */ /* 0x000fe200020004ff */
[C---:B------:R-:W-:Y:S01]  /*6390*/  FFMA R5, R41.reuse, R48, R5 ;  /* 0x0000003029057223 */ /* 0x040fe20000000005 */
[C---:B------:R-:W-:Y:S01]  /*63a0*/  FFMA R6, R41.reuse, R45, R6 ;  /* 0x0000002d29067223 */ /* 0x040fe20000000006 */
[----:B------:R-:W-:Y:S01]  /*63b0*/  F2FP.F16.E5M2.UNPACK_B R42, R79.H1 ;  /* 0x0000004fff2a723e */ /* 0x000fe200030004ff */
[C---:B------:R-:W-:Y:S01]  /*63c0*/  FFMA R11, R41.reuse, R50, R11 ;  /* 0x00000032290b7223 */ /* 0x040fe2000000000b */
[----:B------:R-:W-:Y:S01]  /*63d0*/  FFMA R8, R41, R47, R8 ;  /* 0x0000002f29087223 */ /* 0x000fe20000000008 */
[----:B------:R-:W-:Y:S01]  /*63e0*/  F2FP.SATFINITE.E5M2.F32.PACK_AB_MERGE_C R97, R7, R3, RZ ;  /* 0x000000030761723e */ /* 0x000fe200048060ff */
[C---:B------:R-:W-:Y:S01]  /*63f0*/  FFMA R9, R41.reuse, R52, R9 ;  /* 0x0000003429097223 */ /* 0x040fe20000000009 */
[----:B------:R-:W-:Y:S01]  /*6400*/  FMUL R10, R38, R14 ;  /* 0x0000000e260a7220 */ /* 0x000fe20000400000 */
[----:B------:R-:W-:Y:S01]  /*6410*/  LEA R109, R90, UR44, 0x3 ;  /* 0x0000002c5a6d7c11 */ /* 0x000fe2000f8e18ff */
[----:B------:R-:W-:Y:S01]  /*6420*/  FMUL R15, R38, R15 ;  /* 0x0000000f260f7220 */ /* 0x000fe20000400000 */
[--C-:B------:R-:W-:Y:S01]  /*6430*/  HADD2.F32 R53, -RZ, R55.reuse.H0_H0 ;  /* 0x20000037ff357230 */ /* 0x100fe20000004100 */
[----:B------:R-:W-:Y:S01]  /*6440*/  F2FP.SATFINITE.E5M2.F32.PACK_AB_MERGE_C R96, R2, R0, R97 ;  /* 0x000000000260723e */ /* 0x000fe20004806061 */
[----:B------:R-:W-:Y:S01]  /*6450*/  FFMA R10, R41, R49, R10 ;  /* 0x00000031290a7223 */ /* 0x000fe2000000000a */
[----:B------:R-:W-:Y:S01]  /*6460*/  F2FP.SATFINITE.E5M2.F32.PACK_AB_MERGE_C R97, R11, R6, RZ ;  /* 0x000000060b61723e */ /* 0x000fe200048060ff */
[C---:B------:R-:W-:Y:S01]  /*6470*/  FFMA R15, R41.reuse, R54, R15 ;  /* 0x00000036290f7223 */ /* 0x040fe2000000000f */
[C---:B------:R-:W-:Y:S01]  /*6480*/  FFMA R12, R41.reuse, R51, R12 ;  /* 0x00000033290c7223 */ /* 0x040fe2000000000c */
[----:B------:R-:W-:Y:S01]  /*6490*/  FFMA R13, R41, R56, R13 ;  /* 0x00000038290d7223 */ /* 0x000fe2000000000d */
[----:B------:R-:W-:Y:S01]  /*64a0*/  F2FP.SATFINITE.E5M2.F32.PACK_AB_MERGE_C R97, R5, R4, R97 ;  /* 0x000000040561723e */ /* 0x000fe20004806061 */
[----:B------:R-:W-:Y:S01]  /*64b0*/  HADD2.F32 R58, -RZ, R55.H1_H1 ;  /* 0x30000037ff3a7230 */ /* 0x000fe20000004100 */
[----:B------:R-:W-:Y:S01]  /*64c0*/  F2FP.SATFINITE.E5M2.F32.PACK_AB_MERGE_C R98, R15, R10, RZ ;  /* 0x0000000a0f62723e */ /* 0x000fe200048060ff */
[----:B------:R-:W-:Y:S02]  /*64d0*/  HADD2.F32 R55, -RZ, R57.H0_H0 ;  /* 0x20000039ff377230 */ /* 0x000fe40000004100 */
[C---:B------:R-:W-:Y:S01]  /*64e0*/  FMUL R14, R38.reuse, R18 ;  /* 0x00000012260e7220 */ /* 0x040fe20000400000 */
[C---:B------:R-:W-:Y:S01]  /*64f0*/  FMUL R19, R38.reuse, R19 ;  /* 0x0000001326137220 */ /* 0x040fe20000400000 */
[--C-:B------:R-:W-:Y:S02]  /*6500*/  HADD2.F32 R57, -RZ, R59.reuse.H0_H0 ;  /* 0x2000003bff397230 */ /* 0x100fe40000004100 */
[C---:B------:R-:W-:Y:S01]  /*6510*/  FMUL R18, R38.reuse, R22 ;  /* 0x0000001626127220 */ /* 0x040fe20000400000 */
[C---:B------:R-:W-:Y:S01]  /*6520*/  FFMA R14, R41.reuse, R53, R14 ;  /* 0x00000035290e7223 */ /* 0x040fe2000000000e */
[----:B------:R-:W-:Y:S02]  /*6530*/  HADD2.F32 R62, -RZ, R59.H1_H1 ;  /* 0x3000003bff3e7230 */ /* 0x000fe40000004100 */
[C---:B------:R-:W-:Y:S01]  /*6540*/  FFMA R19, R41.reuse, R58, R19 ;  /* 0x0000003a29137223 */ /* 0x040fe20000000013 */
[----:B------:R-:W-:Y:S02]  /*6550*/  HADD2.F32 R59, -RZ, R61.H0_H0 ;  /* 0x2000003dff3b7230 */ /* 0x000fe40000004100 */
[C---:B------:R-:W-:Y:S01]  /*6560*/  FMUL R23, R38.reuse, R23 ;  /* 0x0000001726177220 */ /* 0x040fe20000400000 */
[C---:B------:R-:W-:Y:S01]  /*6570*/  FFMA R16, R41.reuse, R55, R16 ;  /* 0x0000003729107223 */ /* 0x040fe20000000010 */
[C---:B------:R-:W-:Y:S01]  /*6580*/  FFMA R17, R41.reuse, R60, R17 ;  /* 0x0000003c29117223 */ /* 0x040fe20000000011 */
[--C-:B------:R-:W-:Y:S02]  /*6590*/  HADD2.F32 R61, -RZ, R63.reuse.H0_H0 ;  /* 0x2000003fff3d7230 */ /* 0x100fe40000004100 */
[C---:B------:R-:W-:Y:S01]  /*65a0*/  FFMA R18, R41.reuse, R57, R18 ;  /* 0x0000003929127223 */ /* 0x040fe20000000012 */
[----:B------:R-:W-:Y:S02]  /*65b0*/  HADD2.F32 R66, -RZ, R63.H1_H1 ;  /* 0x3000003fff427230 */ /* 0x000fe40000004100 */
[C---:B------:R-:W-:Y:S01]  /*65c0*/  FMUL R22, R38.reuse, R26 ;  /* 0x0000001a26167220 */ /* 0x040fe20000400000 */
[----:B------:R-:W-:Y:S02]  /*65d0*/  HADD2.F32 R63, -RZ, R65.H0_H0 ;  /* 0x20000041ff3f7230 */ /* 0x000fe40000004100 */
[C---:B------:R-:W-:Y:S01]  /*65e0*/  FFMA R23, R41.reuse, R62, R23 ;  /* 0x0000003e29177223 */ /* 0x040fe20000000017 */
[C---:B------:R-:W-:Y:S01]  /*65f0*/  FMUL R27, R38.reuse, R27 ;  /* 0x0000001b261b7220 */ /* 0x040fe20000400000 */
[C---:B------:R-:W-:Y:S01]  /*6600*/  FFMA R20, R41.reuse, R59, R20 ;  /* 0x0000003b29147223 */ /* 0x040fe20000000014 */
[C---:B------:R-:W-:Y:S01]  /*6610*/  FFMA R21, R41.reuse, R64, R21 ;  /* 0x0000004029157223 */ /* 0x040fe20000000015 */
[--C-:B------:R-:W-:Y:S02]  /*6620*/  HADD2.F32 R65, -RZ, R67.reuse.H0_H0 ;  /* 0x20000043ff417230 */ /* 0x100fe40000004100 */
[C---:B------:R-:W-:Y:S01]  /*6630*/  FFMA R22, R41.reuse, R61, R22 ;  /* 0x0000003d29167223 */ /* 0x040fe20000000016 */
[----:B------:R-:W-:Y:S02]  /*6640*/  HADD2.F32 R70, -RZ, R67.H1_H1 ;  /* 0x30000043ff467230 */ /* 0x000fe40000004100 */
[C---:B------:R-:W-:Y:S01]  /*6650*/  FMUL R26, R38.reuse, R30 ;  /* 0x0000001e261a7220 */ /* 0x040fe20000400000 */
[--C-:B------:R-:W-:Y:S02]  /*6660*/  HADD2.F32 R67, -RZ, R40.reuse.H0_H0 ;  /* 0x20000028ff437230 */ /* 0x100fe40000004100 */
[C---:B------:R-:W-:Y:S01]  /*6670*/  FFMA R27, R41.reuse, R66, R27 ;  /* 0x00000042291b7223 */ /* 0x040fe2000000001b */
[C---:B------:R-:W-:Y:S01]  /*6680*/  FMUL R31, R38.reuse, R31 ;  /* 0x0000001f261f7220 */ /* 0x040fe20000400000 */
[C---:B------:R-:W-:Y:S01]  /*6690*/  FFMA R24, R41.reuse, R63, R24 ;  /* 0x0000003f29187223 */ /* 0x040fe20000000018 */
[----:B------:R-:W-:Y:S02]  /*66a0*/  HADD2.F32 R40, -RZ, R40.H1_H1 ;  /* 0x30000028ff287230 */ /* 0x000fe40000004100 */
[C---:B------:R-:W-:Y:S01]  /*66b0*/  FFMA R25, R41.reuse, R68, R25 ;  /* 0x0000004429197223 */ /* 0x040fe20000000019 */
[--C-:B------:R-:W-:Y:S02]  /*66c0*/  HADD2.F32 R69, -RZ, R42.reuse.H0_H0 ;  /* 0x2000002aff457230 */ /* 0x100fe40000004100 */
[C---:B------:R-:W-:Y:S01]  /*66d0*/  FFMA R26, R41.reuse, R65, R26 ;  /* 0x00000041291a7223 */ /* 0x040fe2000000001a */
[----:B------:R-:W-:Y:S02]  /*66e0*/  HADD2.F32 R42, -RZ, R42.H1_H1 ;  /* 0x3000002aff2a7230 */ /* 0x000fe40000004100 */
[C---:B------:R-:W-:Y:S01]  /*66f0*/  FMUL R30, R38.reuse, R34 ;  /* 0x00000022261e7220 */ /* 0x040fe20000400000 */
[----:B------:R-:W-:Y:S01]  /*6700*/  FFMA R31, R41, R70, R31 ;  /* 0x00000046291f7223 */ /* 0x000fe2000000001f */
[----:B------:R-:W-:Y:S01]  /*6710*/  FMUL R35, R38, R35 ;  /* 0x0000002326237220 */ /* 0x000fe20000400000 */
[----:B------:R-:W-:Y:S01]  /*6720*/  F2FP.SATFINITE.E5M2.F32.PACK_AB_MERGE_C R99, R19, R14, RZ ;  /* 0x0000000e1363723e */ /* 0x000fe200048060ff */
[C---:B------:R-:W-:Y:S01]  /*6730*/  FFMA R28, R41.reuse, R67, R28 ;  /* 0x00000043291c7223 */ /* 0x040fe2000000001c */
[C---:B------:R-:W-:Y:S01]  /*6740*/  FFMA R29, R41.reuse, R40, R29 ;  /* 0x00000028291d7223 */ /* 0x040fe2000000001d */
[C---:B------:R-:W-:Y:S01]  /*6750*/  FFMA R30, R41.reuse, R69, R30 ;  /* 0x00000045291e7223 */ /* 0x040fe2000000001e */
[----:B------:R-:W-:Y:S01]  /*6760*/  FFMA R35, R41, R42, R35 ;  /* 0x0000002a29237223 */ /* 0x000fe20000000023 */
[----:B------:R-:W-:Y:S02]  /*6770*/  F2FP.SATFINITE.E5M2.F32.PACK_AB_MERGE_C R98, R9, R8, R98 ;  /* 0x000000080962723e */ /* 0x000fe40004806062 */
[----:B------:R-:W-:Y:S02]  /*6780*/  F2FP.SATFINITE.E5M2.F32.PACK_AB_MERGE_C R99, R13, R12, R99 ;  /* 0x0000000c0d63723e */ /* 0x000fe40004806063 */
[----:B------:R-:W-:Y:S02]  /*6790*/  F2FP.SATFINITE.E5M2.F32.PACK_AB_MERGE_C R104, R23, R18, RZ ;  /* 0x000000121768723e */ /* 0x000fe400048060ff */
[----:B------:R-:W-:Y:S01]  /*67a0*/  F2FP.SATFINITE.E5M2.F32.PACK_AB_MERGE_C R105, R27, R22, RZ ;  /* 0x000000161b69723e */ /* 0x000fe200048060ff */
[----:B------:R1:W-:Y:S01]  /*67b0*/  STS.128 [R71+UR44+0x2200], R96 ;  /* 0x0022006047007988 */ /* 0x0003e20008000c2c */
[----:B------:R-:W-:Y:S02]  /*67c0*/  F2FP.SATFINITE.E5M2.F32.PACK_AB_MERGE_C R110, R31, R26, RZ ;  /* 0x0000001a1f6e723e */ /* 0x000fe400048060ff */
[----:B------:R-:W-:Y:S02]  /*67d0*/  F2FP.SATFINITE.E5M2.F32.PACK_AB_MERGE_C R111, R35, R30, RZ ;  /* 0x0000001e236f723e */ /* 0x000fe400048060ff */
[----:B------:R-:W-:Y:S02]  /*67e0*/  F2FP.SATFINITE.E5M2.F32.PACK_AB_MERGE_C R104, R17, R16, R104 ;  /* 0x000000101168723e */ /* 0x000fe40004806068 */
[----:B------:R-:W-:Y:S02]  /*67f0*/  F2FP.SATFINITE.E5M2.F32.PACK_AB_MERGE_C R105, R21, R20, R105 ;  /* 0x000000141569723e */ /* 0x000fe40004806069 */
[----:B------:R-:W-:Y:S02]  /*6800*/  F2FP.SATFINITE.E5M2.F32.PACK_AB_MERGE_C R106, R25, R24, R110 ;  /* 0x00000018196a723e */ /* 0x000fe4000480606e */
[----:B------:R-:W-:Y:S02]  /*6810*/  F2FP.SATFINITE.E5M2.F32.PACK_AB_MERGE_C R107, R29, R28, R111 ;  /* 0x0000001c1d6b723e */ /* 0x000fe4000480606f */
[----:B------:R-:W-:Y:S03]  /*6820*/  @P6 SHF.L.U32 R110, R89, 0x1f, RZ ;  /* 0x0000001f596e6819 */ /* 0x000fe600000006ff */
[----:B------:R1:W-:Y:S01]  /*6830*/  STS.128 [R101+0x2210], R104 ;  /* 0x0022106865007388 */ /* 0x0003e20000000c00 */
[----:B------:R-:W-:Y:S01]  /*6840*/  @!PT LDS RZ, [RZ] ;  /* 0x00000000fffff984 */ /* 0x000fe20000000800 */
[----:B------:R-:W-:Y:S01]  /*6850*/  @!PT LDS RZ, [RZ] ;  /* 0x00000000fffff984 */ /* 0x000fe20000000800 */
[----:B------:R-:W-:Y:S01]  /*6860*/  @!PT LDS RZ, [RZ] ;  /* 0x00000000fffff984 */ /* 0x000fe20000000800 */
[----:B------:R-:W-:Y:S01]  /*6870*/  @!PT LDS RZ, [RZ] ;  /* 0x00000000fffff984 */ /* 0x000fe20000000800 */
[----:B------:R2:W-:Y:S07]  /*6880*/  MEMBAR.ALL.CTA ;  /* 0x0000000000007992 */ /* 0x0005ee0000008000 */
[----:B--2---:R-:W2:Y:S02]  /*6890*/  FENCE.VIEW.ASYNC.S ;  /* 0x00000000000073c6 */ /* 0x004ea40000000000 */
[----:B--2---:R-:W-:Y:S06]  /*68a0*/  BAR.SYNC.DEFER_BLOCKING 0x1, 0x80 ;  /* 0x0042000000007b1d */ /* 0x004fec0000010000 */
[----:B------:R-:W-:Y:S05]  /*68b0*/  @P0 BRA `(.L_x_103) ;  /* 0x0000000000280947 */ /* 0x000fea0003800000 */
[----:B------:R-:W2:Y:S01]  /*68c0*/  LDCU.64 UR6, c[0x0][0x348] ;  /* 0x00006900ff0677ac */ /* 0x000ea20008000a00 */
[----:B------:R-:W-:Y:S01]  /*68d0*/  UIADD3 UR4, UPT, UPT, UR44, 0x2200, URZ ;  /* 0x000022002c047890 */ /* 0x000fe2000fffe0ff */
[----:B------:R-:W-:Y:S05]  /*68e0*/  UMOV UR51, UR36 ;  /* 0x0000002400337c82 */ /* 0x000fea0008000000 */
[----:B------:R-:W-:Y:S04]  /*68f0*/  MOV R94, UR4 ;  /* 0x00000004005e7c02 */ /* 0x000fe80008000f00 */
[----:B------:R-:W-:Y:S01]  /*6900*/  R2UR UR48, R94 ;  /* 0x000000005e3072ca */ /* 0x000fe200000e0000 */
[----:B--2---:R-:W-:Y:S04]  /*6910*/  UIADD3 UR4, UP0, UPT, UR6, 0x680, URZ ;  /* 0x0000068006047890 */ /* 0x004fe8000ff1e0ff */
[----:B------:R-:W-:Y:S09]  /*6920*/  UIADD3.X UR5, UPT, UPT, URZ, UR7, URZ, UP0, !UPT ;  /* 0x00000007ff057290 */ /* 0x000ff200087fe4ff */
[----:B------:R2:W-:Y:S01]  /*6930*/  UTMASTG.3D [UR48], [UR4] ;  /* 0x00000030040073b5 */ /* 0x0005e20008010000 */
[----:B------:R0:W-:Y:S01]  /*6940*/  UTMACMDFLUSH ;  /* 0x00000000000079b7 */ /* 0x0001e20000000000 */
[----:B--2---:R-:W-:Y:S04]  /*6950*/  DEPBAR.LE SB0, 0x1 ;  /* 0x000080400000791a */ /* 0x004fe80000000000 */
.L_x_103:
[----:B------:R-:W-:Y:S05]  /*6960*/  BSYNC.RECONVERGENT B0 ;  /* 0x0000000000007941 */ /* 0x000fea0003800200 */
.L_x_102:
[----:B------:R-:W-:Y:S06]  /*6970*/  BAR.SYNC.DEFER_BLOCKING 0x1, 0x80 ;  /* 0x0042000000007b1d */ /* 0x000fec0000010000 */
[----:B------:R-:W2:Y:S01]  /*6980*/  @P6 SYNCS.PHASECHK.TRANS64.TRYWAIT P0, [R109+URZ+0x50], R110 ;  /* 0x0000506e6d0065a7 */ /* 0x000ea200080011ff */
[----:B------:R-:W-:Y:S01]  /*6990*/  BSSY B1, `(.L_x_104) ;  /* 0x0000020000017945 */ /* 0x000fe20003800000 */
[----:B--2---:R-:W-:Y:S03]  /*69a0*/  @P6 SEL R102, RZ, 0x1, !P0 ;  /* 0x00000001ff666807 */ /* 0x004fe60004000000 */
[----:B------:R-:W-:Y:S05]  /*69b0*/  @!P6 BRA `(.L_x_105) ;  /* 0x000000000074e947 */ /* 0x000fea0003800000 */
[----:B------:R-:W-:Y:S01]  /*69c0*/  ISETP.NE.AND P1, PT, R103, RZ, PT ;  /* 0x000000ff6700720c */ /* 0x000fe20003f25270 */
[----:B------:R-:W2:Y:S01]  /*69d0*/  S2R R0, SR_CgaCtaId ;  /* 0x0000000000007919 */ /* 0x000ea20000008800 */
[----:B------:R-:W-:Y:S01]  /*69e0*/  ISETP.NE.AND P0, PT, R102, RZ, PT ;  /* 0x000000ff6600720c */ /* 0x000fe20003f05270 */
[----:B------:R-:W-:Y:S10]  /*69f0*/  BSSY B0, `(.L_x_106) ;  /* 0x0000008000007945 */ /* 0x000ff40003800000 */
[----:B------:R-:W-:Y:S05]  /*6a00*/  @P1 IMAD R2, R90, 0x1000, R71 ;  /* 0x000010005a021824 */ /* 0x000fea00078e0247 */
[----:B------:R-:W-:Y:S05]  /*6a10*/  @P1 IADD3 R3, PT, PT, R2, UR44, RZ ;  /* 0x0000002c02031c10 */ /* 0x000fea000fffe0ff */
[----:B------:R-:W-:Y:S01]  /*6a20*/  @P1 IMAD.IADD R3, R3, 0x1, R108 ;  /* 0x0000000103031824 */ /* 0x000fe200078e026c */
[----:B------:R-:W-:Y:S06]  /*6a30*/  @P0 BRA `(.L_x_107) ;  /* 0x00000000000c0947 */ /* 0x000fec0003800000 */
[----:B------:R-:W-:Y:S04]  /*6a40*/  SHF.L.U32 R4, R89, 0x1f, RZ ;  /* 0x0000001f59047819 */ /* 0x000fe800000006ff */
[----:B------:R-:W3:Y:S02]  /*6a50*/  SYNCS.PHASECHK.TRANS64.TRYWAIT P0, [R109+URZ+0x50], R4 ;  /* 0x000050046d0075a7 */ /* 0x000ee400080011ff */
[----:B---3--:R-:W-:Y:S05]  /*6a60*/  @!P0 BRA `(.L_x_108) ;  /* 0x0000001400c88947 */ /* 0x008fea0003800000 */
.L_x_107:
[----:B------:R-:W-:Y:S05]  /*6a70*/  BSYNC B0 ;  /* 0x0000000000007941 */ /* 0x000fea0003800000 */
.L_x_106:
[----:B------:R-:W-:Y:S01]  /*6a80*/  ISETP.NE.AND P0, PT, R103, RZ, PT ;  /* 0x000000ff6700720c */ /* 0x000fe20003f05270 */
[----:B---3--:R-:W-:Y:S02]  /*6a90*/  VIADD R109, R109, 0x60 ;  /* 0x000000606d6d7836 */ /* 0x008fe40000000000 */
[----:B------:R-:W-:Y:S03]  /*6aa0*/  VIADD R90, R90, 0x1 ;  /* 0x000000015a5a7836 */ /* 0x000fe60000000000 */
[----:B--2---:R-:W-:Y:S07]  /*6ab0*/  PRMT R0, R0, 0x654, R109 ;  /* 0x0000065400007816 */ /* 0x004fee000000006d */
[----:B------:R2:W3:Y:S04]  /*6ac0*/  @P0 LDS.128 R72, [R2+UR44+0x200] ;  /* 0x0002002c02480984 */ /* 0x0004e80008000c00 */
[----:B------:R2:W4:Y:S01]  /*6ad0*/  @P0 LDS.128 R76, [R3+0x210] ;  /* 0x00021000034c0984 */ /* 0x0005220000000c00 */
        /* <DEDUP_REMOVED lines=10> */
[----:B--23--:R-:W-:Y:S02]  /*6b80*/  LOP3.LUT R89, R89, R0, RZ, 0x3c, !PT ;  /* 0x0000000059597212 */ /* 0x00cfe400078e3cff */
.L_x_105:
[----:B------:R-:W-:Y:S05]  /*6b90*/  BSYNC B1 ;  /* 0x0000000000017941 */ /* 0x000fea0003800000 */
.L_x_104:
[----:B------:R-:W-:Y:S05]  /*6ba0*/  VIADD R0, R39, 0x40 ;  /* 0x0000004027007836 */ /* 0x000fea0000000000 */
[----:B------:R-:W-:Y:S04]  /*6bb0*/  SHF.R.U32.HI R0, RZ, 0x15, R0 ;  /* 0x00000015ff007819 */ /* 0x000fe80000011600 */
[----:B------:R-:W-:Y:S11]  /*6bc0*/  LOP3.LUT P0, RZ, R0, 0x3, R85, 0x48, !PT ;  /* 0x0000000300ff7812 */ /* 0x000ff60007804855 */
[----:B------:R-:W-:Y:S02]  /*6bd0*/  @!UPT UIADD3 URZ, UPT, UPT, URZ, URZ, URZ ;  /* 0x000000fffffff290 */ /* 0x000fe4000fffe0ff */
[----:B------:R-:W-:Y:S05]  /*6be0*/  @!P0 BRA `(.L_x_109) ;  /* 0x0000000000408947 */ /* 0x000fea0003800000 */
[----:B------:R-:W2:Y:S01]  /*6bf0*/  LDCU.64 UR8, c[0x4][0x70] ;  /* 0x01000e00ff0877ac */ /* 0x000ea20008000a00 */
[----:B------:R-:W-:Y:S01]  /*6c00*/  MOV R3, 0x0 ;  /* 0x0000000000037802 */ /* 0x000fe20000000f00 */
[----:B------:R-:W-:Y:S02]  /*6c10*/  HFMA2 R12, -RZ, RZ, 0, 5.9604644775390625e-08 ;  /* 0x00000001ff0c7431 */ /* 0x000fe400000001ff */
[----:B------:R-:W-:Y:S02]  /*6c20*/  IMAD.MOV.U32 R8, RZ, RZ, 0x192 ;  /* 0x00000192ff087424 */ /* 0x000fe400078e00ff */
[----:B------:R-:W-:Y:S01]  /*6c30*/  IMAD.MOV.U32 R13, RZ, RZ, RZ ;  /* 0x000000ffff0d7224 */ /* 0x000fe200078e00ff */
[----:B------:R-:W3:Y:S01]  /*6c40*/  LDCU.64 UR6, c[0x4][0x78] ;  /* 0x01000f00ff0677ac */ /* 0x000ee20008000a00 */
[----:B------:R-:W1:Y:S01]  /*6c50*/  LDC.64 R2, c[0x4][R3] ;  /* 0x0100000003027b82 */ /* 0x000e620000000a00 */
[----:B------:R-:W5:Y:S01]  /*6c60*/  LDCU.64 UR4, c[0x4][0x10] ;  /* 0x01000200ff0477ac */ /* 0x000f620008000a00 */
[----:B--2---:R-:W-:Y:S01]  /*6c70*/  MOV R5, UR9 ;  /* 0x0000000900057c02 */ /* 0x004fe20008000f00 */
[----:B------:R-:W-:Y:S01]  /*6c80*/  IMAD.U32 R4, RZ, RZ, UR8 ;  /* 0x00000008ff047e24 */ /* 0x000fe2000f8e00ff */
[----:B---3--:R-:W-:Y:S01]  /*6c90*/  MOV R7, UR7 ;  /* 0x0000000700077c02 */ /* 0x008fe20008000f00 */
[----:B------:R-:W-:Y:S01]  /*6ca0*/  IMAD.U32 R6, RZ, RZ, UR6 ;  /* 0x00000006ff067e24 */ /* 0x000fe2000f8e00ff */
[----:B-----5:R-:W-:Y:S01]  /*6cb0*/  MOV R11, UR5 ;  /* 0x00000005000b7c02 */ /* 0x020fe20008000f00 */
[----:B------:R-:W-:Y:S02]  /*6cc0*/  IMAD.U32 R10, RZ, RZ, UR4 ;  /* 0x00000004ff0a7e24 */ /* 0x000fe4000f8e00ff */
[----:B------:R-:W-:Y:S07]  /*6cd0*/  LEPC R20, `(.L_x_109) ;  /* 0x000000001014794e */ /* 0x000fee0000000000 */
[----:B-1--4-:R-:W-:Y:S05]  /*6ce0*/  CALL.ABS.NOINC R2 ;  /* 0x0000000002007343 */ /* 0x012fea0003c00000 */
.L_x_109:
[----:B------:R-:W-:Y:S01]  /*6cf0*/  ISETP.NE.AND P0, PT, R95, RZ, PT ;  /* 0x000000ff5f00720c */ /* 0x000fe20003f05270 */
[----:B------:R-:W-:Y:S05]  /*6d00*/  WARPSYNC.ALL ;  /* 0x0000000000007948 */ /* 0x000fea0003800000 */
[----:B------:R-:W-:Y:S01]  /*6d10*/  R2UR UR4, R39 ;  /* 0x00000000270472ca */ /* 0x000fe200000e0000 */
[----:B------:R-:W2:Y:S01]  /*6d20*/  S2UR UR6, SR_CgaCtaId ;  /* 0x00000000000679c3 */ /* 0x000ea20000008800 */
[-C--:B------:R-:W-:Y:S01]  /*6d30*/  F2FP.F16.E5M2.UNPACK_B R42, R72.reuse ;  /* 0x00000048ff2a723e */ /* 0x080fe200020004ff */
[----:B------:R-:W-:Y:S01]  /*6d40*/  BSSY.RECONVERGENT B0, `(.L_x_110) ;  /* 0x000009c000007945 */ /* 0x000fe20003800200 */
[----:B------:R-:W-:Y:S02]  /*6d50*/  F2FP.F16.E5M2.UNPACK_B R72, R72.H1 ;  /* 0x00000048ff48723e */ /* 0x000fe400030004ff */
[-C--:B------:R-:W-:Y:S01]  /*6d60*/  F2FP.F16.E5M2.UNPACK_B R46, R73.reuse ;  /* 0x00000049ff2e723e */ /* 0x080fe200020004ff */
[--C-:B------:R-:W-:Y:S01]  /*6d70*/  HADD2.F32 R40, -RZ, R42.reuse.H0_H0 ;  /* 0x2000002aff287230 */ /* 0x100fe20000004100 */
[----:B------:R-:W-:Y:S01]  /*6d80*/  F2FP.F16.E5M2.UNPACK_B R73, R73.H1 ;  /* 0x00000049ff49723e */ /* 0x000fe200030004ff */
[----:B------:R-:W-:Y:S01]  /*6d90*/  HADD2.F32 R42, -RZ, R42.H1_H1 ;  /* 0x3000002aff2a7230 */ /* 0x000fe20000004100 */
[-C--:B------:R-:W-:Y:S01]  /*6da0*/  F2FP.F16.E5M2.UNPACK_B R50, R74.reuse ;  /* 0x0000004aff32723e */ /* 0x080fe200020004ff */
[----:B------:R-:W-:Y:S01]  /*6db0*/  HADD2.F32 R43, -RZ, R72.H0_H0 ;  /* 0x20000048ff2b7230 */ /* 0x000fe20000004100 */
[----:B------:R-:W-:Y:S01]  /*6dc0*/  F2FP.F16.E5M2.UNPACK_B R74, R74.H1 ;  /* 0x0000004aff4a723e */ /* 0x000fe200030004ff */
[----:B------:R-:W-:Y:S01]  /*6dd0*/  LDTM.16dp32bit_t0_t15.x32 R4, tmem[UR4+0x40] ;  /* 0x00004004000479ee */ /* 0x000fe20008a80000 */
[----:B------:R-:W3:Y:S01]  /*6de0*/  LDTM.16dp32bit_t16_t31.x32 R4, tmem[UR4+0x60] ;  /* 0x00006004000479ee */ /* 0x000ee20008aa0000 */
[----:B------:R-:W-:Y:S01]  /*6df0*/  NOP ;  /* 0x0000000000007918 */ /* 0x000fe20000000000 */
[--C-:B------:R-:W-:Y:S01]  /*6e00*/  HADD2.F32 R45, -RZ, R46.reuse.H0_H0 ;  /* 0x2000002eff2d7230 */ /* 0x100fe20000004100 */
[----:B------:R-:W-:Y:S01]  /*6e10*/  R2UR UR5, R100 ;  /* 0x00000000640572ca */ /* 0x000fe200000e0000 */
[----:B------:R-:W-:Y:S01]  /*6e20*/  HADD2.F32 R46, -RZ, R46.H1_H1 ;  /* 0x3000002eff2e7230 */ /* 0x000fe20000004100 */
[----:B------:R-:W-:Y:S01]  /*6e30*/  F2FP.F16.E5M2.UNPACK_B R54, R75 ;  /* 0x0000004bff36723e */ /* 0x000fe200020004ff */
[--C-:B------:R-:W-:Y:S01]  /*6e40*/  HADD2.F32 R49, -RZ, R50.reuse.H0_H0 ;  /* 0x20000032ff317230 */ /* 0x100fe20000004100 */
[----:B----4-:R-:W-:Y:S01]  /*6e50*/  F2FP.F16.E5M2.UNPACK_B R58, R76 ;  /* 0x0000004cff3a723e */ /* 0x010fe200020004ff */
[----:B------:R-:W-:Y:S01]  /*6e60*/  HADD2.F32 R50, -RZ, R50.H1_H1 ;  /* 0x30000032ff327230 */ /* 0x000fe20000004100 */
[----:B------:R-:W-:Y:S01]  /*6e70*/  F2FP.F16.E5M2.UNPACK_B R62, R77 ;  /* 0x0000004dff3e723e */ /* 0x000fe200020004ff */
[--C-:B------:R-:W-:Y:S01]  /*6e80*/  HADD2.F32 R53, -RZ, R54.reuse.H0_H0 ;  /* 0x20000036ff357230 */ /* 0x100fe20000004100 */
[----:B------:R-:W-:Y:S01]  /*6e90*/  F2FP.F16.E5M2.UNPACK_B R66, R78 ;  /* 0x0000004eff42723e */ /* 0x000fe200020004ff */
[----:B------:R-:W-:Y:S01]  /*6ea0*/  HADD2.F32 R54, -RZ, R54.H1_H1 ;  /* 0x30000036ff367230 */ /* 0x000fe20000004100 */
[----:B------:R-:W-:Y:S01]  /*6eb0*/  F2FP.F16.E5M2.UNPACK_B R69, R79 ;  /* 0x0000004fff45723e */ /* 0x000fe200020004ff */
[--C-:B------:R-:W-:Y:S01]  /*6ec0*/  HADD2.F32 R57, -RZ, R58.reuse.H0_H0 ;  /* 0x2000003aff397230 */ /* 0x100fe20000004100 */
[----:B------:R-:W-:Y:S01]  /*6ed0*/  F2FP.F16.E5M2.UNPACK_B R75, R75.H1 ;  /* 0x0000004bff4b723e */ /* 0x000fe200030004ff */
[----:B------:R-:W-:Y:S01]  /*6ee0*/  UIADD3 UR4, UPT, UPT, UR5, 0xc0, URZ ;  /* 0x000000c005047890 */ /* 0x000fe2000fffe0ff */
[----:B------:R-:W-:Y:S01]  /*6ef0*/  HADD2.F32 R59, -RZ, R58.H1_H1 ;  /* 0x3000003aff3b7230 */ /* 0x000fe20000004100 */
[----:B------:R-:W-:Y:S01]  /*6f00*/  F2FP.F16.E5M2.UNPACK_B R76, R76.H1 ;  /* 0x0000004cff4c723e */ /* 0x000fe200030004ff */
[--C-:B------:R-:W-:Y:S01]  /*6f10*/  HADD2.F32 R61, -RZ, R62.reuse.H0_H0 ;  /* 0x2000003eff3d7230 */ /* 0x100fe20000004100 */
[----:B------:R-:W-:Y:S01]  /*6f20*/  F2FP.F16.E5M2.UNPACK_B R77, R77.H1 ;  /* 0x0000004dff4d723e */ /* 0x000fe200030004ff */
[----:B------:R-:W-:Y:S01]  /*6f30*/  HADD2.F32 R62, -RZ, R62.H1_H1 ;  /* 0x3000003eff3e7230 */ /* 0x000fe20000004100 */
[----:B------:R-:W-:Y:S01]  /*6f40*/  F2FP.F16.E5M2.UNPACK_B R78, R78.H1 ;  /* 0x0000004eff4e723e */ /* 0x000fe200030004ff */
[--C-:B------:R-:W-:Y:S01]  /*6f50*/  HADD2.F32 R65, -RZ, R66.reuse.H0_H0 ;  /* 0x20000042ff417230 */ /* 0x100fe20000004100 */
[----:B--2---:R-:W-:Y:S01]  /*6f60*/  UPRMT UR4, UR6, 0x654, UR4 ;  /* 0x0000065406047896 */ /* 0x004fe20008000004 */
        /* <DEDUP_REMOVED lines=8> */
[----:B------:R-:W-:Y:S01]  /*6ff0*/  SYNCS.ARRIVE.TRANS64.RED.A1T0 RZ, [UR4], RZ ;  /* 0x000000ffffff79a7 */ /* 0x000fe20008100404 */
        /* <DEDUP_REMOVED lines=15> */
[--C-:B------:R-:W-:Y:S02]  /*70f0*/  HADD2.F32 R47, -RZ, R73.reuse.H0_H0 ;  /* 0x20000049ff2f7230 */ /* 0x100fe40000004100 */
[C---:B------:R-:W-:Y:S01]  /*7100*/  FMUL R10, R38.reuse, R10 ;  /* 0x0000000a260a7220 */ /* 0x040fe20000400000 */
[C---:B------:R-:W-:Y:S01]  /*7110*/  FFMA R6, R41.reuse, R43, R6 ;  /* 0x0000002b29067223 */ /* 0x040fe20000000006 */
[----:B------:R-:W-:Y:S02]  /*7120*/  HADD2.F32 R48, -RZ, R73.H1_H1 ;  /* 0x30000049ff307230 */ /* 0x000fe40000004100 */
[C---:B------:R-:W-:Y:S01]  /*7130*/  FFMA R7, R41.reuse, R44, R7 ;  /* 0x0000002c29077223 */ /* 0x040fe20000000007 */
[C---:B------:R-:W-:Y:S01]  /*7140*/  FFMA R8, R41.reuse, R45, R8 ;  /* 0x0000002d29087223 */ /* 0x040fe20000000008 */
[C---:B------:R-:W-:Y:S01]  /*7150*/  FFMA R9, R41.reuse, R46, R9 ;  /* 0x0000002e29097223 */ /* 0x040fe20000000009 */
[----:B------:R-:W-:Y:S01]  /*7160*/  FFMA R10, R41, R47, R10 ;  /* 0x0000002f290a7223 */ /* 0x000fe2000000000a */
[----:B------:R-:W-:Y:S01]  /*7170*/  HADD2.F32 R43, -RZ, R69.H0_H0 ;  /* 0x20000045ff2b7230 */ /* 0x000fe20000004100 */
[----:B-1----:R-:W-:Y:S01]  /*7180*/  F2FP.SATFINITE.E5M2.F32.PACK_AB_MERGE_C R96, R7, R6, RZ ;  /* 0x000000060760723e */ /* 0x002fe200048060ff */
[C---:B------:R-:W-:Y:S01]  /*7190*/  FMUL R11, R38.reuse, R11 ;  /* 0x0000000b260b7220 */ /* 0x040fe20000400000 */
[--C-:B------:R-:W-:Y:S02]  /*71a0*/  HADD2.F32 R51, -RZ, R74.reuse.H0_H0 ;  /* 0x2000004aff337230 */ /* 0x100fe40000004100 */
[C---:B------:R-:W-:Y:S01]  /*71b0*/  FMUL R14, R38.reuse, R14 ;  /* 0x0000000e260e7220 */ /* 0x040fe20000400000 */
[----:B------:R-:W-:Y:S01]  /*71c0*/  HADD2.F32 R52, -RZ, R74.H1_H1 ;  /* 0x3000004aff347230 */ /* 0x000fe20000004100 */
[----:B------:R-:W-:Y:S01]  /*71d0*/  F2FP.SATFINITE.E5M2.F32.PACK_AB_MERGE_C R96, R5, R4, R96 ;  /* 0x000000040560723e */ /* 0x000fe20004806060 */
[C---:B------:R-:W-:Y:S01]  /*71e0*/  FFMA R11, R41.reuse, R48, R11 ;  /* 0x00000030290b7223 */ /* 0x040fe2000000000b */
[C---:B------:R-:W-:Y:S01]  /*71f0*/  FFMA R12, R41.reuse, R49, R12 ;  /* 0x00000031290c7223 */ /* 0x040fe2000000000c */
[C---:B------:R-:W-:Y:S01]  /*7200*/  FFMA R13, R41.reuse, R50, R13 ;  /* 0x00000032290d7223 */ /* 0x040fe2000000000d */
[----:B------:R-:W-:Y:S01]  /*7210*/  FFMA R14, R41, R51, R14 ;  /* 0x00000033290e7223 */ /* 0x000fe2000000000e */
[C---:B------:R-:W-:Y:S01]  /*7220*/  FMUL R15, R38.reuse, R15 ;  /* 0x0000000f260f7220 */ /* 0x040fe20000400000 */
[----:B------:R-:W-:Y:S01]  /*7230*/  F2FP.F16.E5M2.UNPACK_B R79, R79.H1 ;  /* 0x0000004fff4f723e */ /* 0x000fe200030004ff */
[--C-:B------:R-:W-:Y:S01]  /*7240*/  HADD2.F32 R55, -RZ, R75.reuse.H0_H0 ;  /* 0x2000004bff377230 */ /* 0x100fe20000004100 */
[----:B------:R-:W-:Y:S01]  /*7250*/  F2FP.SATFINITE.E5M2.F32.PACK_AB_MERGE_C R97, R11, R10, RZ ;  /* 0x0000000a0b61723e */ /* 0x000fe200048060ff */
[C---:B------:R-:W-:Y:S01]  /*7260*/  FFMA R15, R41.reuse, R52, R15 ;  /* 0x00000034290f7223 */ /* 0x040fe2000000000f */
[C---:B------:R-:W-:Y:S01]  /*7270*/  FFMA R16, R41.reuse, R53, R16 ;  /* 0x0000003529107223 */ /* 0x040fe20000000010 */
[----:B------:R-:W-:Y:S01]  /*7280*/  FFMA R17, R41, R54, R17 ;  /* 0x0000003629117223 */ /* 0x000fe20000000011 */
[----:B------:R-:W-:Y:S01]  /*7290*/  F2FP.SATFINITE.E5M2.F32.PACK_AB_MERGE_C R97, R9, R8, R97 ;  /* 0x000000080961723e */ /* 0x000fe20004806061 */
[----:B------:R-:W-:Y:S01]  /*72a0*/  HADD2.F32 R56, -RZ, R75.H1_H1 ;  /* 0x3000004bff387230 */ /* 0x000fe20000004100 */
[----:B------:R-:W-:Y:S01]  /*72b0*/  F2FP.SATFINITE.E5M2.F32.PACK_AB_MERGE_C R98, R15, R14, RZ ;  /* 0x0000000e0f62723e */ /* 0x000fe200048060ff */
[C---:B------:R-:W-:Y:S01]  /*72c0*/  FMUL R18, R38.reuse, R18 ;  /* 0x0000001226127220 */ /* 0x040fe20000400000 */
[C---:B------:R-:W-:Y:S01]  /*72d0*/  FMUL R19, R38.reuse, R19 ;  /* 0x0000001326137220 */ /* 0x040fe20000400000 */
[--C-:B------:R-:W-:Y:S02]  /*72e0*/  HADD2.F32 R58, -RZ, R76.reuse.H0_H0 ;  /* 0x2000004cff3a7230 */ /* 0x100fe40000004100 */
[C---:B------:R-:W-:Y:S01]  /*72f0*/  FMUL R3, R38.reuse, R22 ;  /* 0x0000001626037220 */ /* 0x040fe20000400000 */
[C---:B------:R-:W-:Y:S01]  /*7300*/  FFMA R18, R41.reuse, R55, R18 ;  /* 0x0000003729127223 */ /* 0x040fe20000000012 */
[----:B------:R-:W-:Y:S02]  /*7310*/  HADD2.F32 R60, -RZ, R76.H1_H1 ;  /* 0x3000004cff3c7230 */ /* 0x000fe40000004100 */
        /* <DEDUP_REMOVED lines=42> */
[----:B------:R-:W-:Y:S03]  /*75c0*/  IADD3 R70, PT, PT, R36, 0x1, RZ ;  /* 0x0000000124467810 */ /* 0x000fe60007ffe0ff */
        /* <DEDUP_REMOVED lines=10> */
[----:B------:R-:W-:Y:S02]  /*7670*/  UIADD3 UR9, UPT, UPT, UR49, 0x40, URZ ;  /* 0x0000004031097890 */ /* 0x000fe4000fffe0ff */
[----:B------:R-:W-:Y:S01]  /*7680*/  UIADD3 UR8, UPT, UPT, UR44, 0x3200, URZ ;  /* 0x000032002c087890 */ /* 0x000fe2000fffe0ff */
[----:B------:R-:W-:Y:S01]  /*7690*/  UMOV UR10, UR50 ;  /* 0x00000032000a7c82 */ /* 0x000fe20008000000 */
[----:B------:R-:W-:Y:S01]  /*76a0*/  UMOV UR11, UR36 ;  /* 0x00000024000b7c82 */ /* 0x000fe20008000000 */
[----:B--2---:R-:W-:Y:S04]  /*76b0*/  UIADD3 UR4, UP0, UPT, UR6, 0x680, URZ ;  /* 0x0000068006047890 */ /* 0x004fe8000ff1e0ff */
[----:B------:R-:W-:Y:S09]  /*76c0*/  UIADD3.X UR5, UPT, UPT, URZ, UR7, URZ, UP0, !UPT ;  /* 0x00000007ff057290 */ /* 0x000ff200087fe4ff */
[----:B------:R2:W-:Y:S01]  /*76d0*/  UTMASTG.3D [UR8], [UR4] ;  /* 0x00000008040073b5 */ /* 0x0005e20008010000 */
[----:B------:R0:W-:Y:S01]  /*76e0*/  UTMACMDFLUSH ;  /* 0x00000000000079b7 */ /* 0x0001e20000000000 */
[----:B--2---:R-:W-:Y:S04]  /*76f0*/  DEPBAR.LE SB0, 0x1 ;  /* 0x000080400000791a */ /* 0x004fe80000000000 */
.L_x_111:
[----:B------:R-:W-:Y:S05]  /*7700*/  BSYNC.RECONVERGENT B0 ;  /* 0x0000000000007941 */ /* 0x000fea0003800200 */
.L_x_110:
[----:B------:R-:W-:Y:S01]  /*7710*/  BAR.SYNC.DEFER_BLOCKING 0x1, 0x80 ;  /* 0x0042000000007b1d */ /* 0x000fe20000010000 */
[----:B------:R-:W-:Y:S01]  /*7720*/  ISETP.NE.AND P0, PT, R87, 0x2, PT ;  /* 0x000000025700780c */ /* 0x000fe20003f05270 */
[----:B------:R-:W-:Y:S01]  /*7730*/  UISETP.NE.AND UP0, UPT, UR45, URZ, UPT ;  /* 0x000000ff2d00728c */ /* 0x000fe2000bf05270 */
[----:B------:R-:W-:Y:S01]  /*7740*/  ISETP.NE.AND P1, PT, R70, 0x4, PT ;  /* 0x000000044600780c */ /* 0x000fe20003f25270 */
[----:B------:R-:W-:Y:S01]  /*7750*/  UIADD3 UR20, UPT, UPT, UR37, UR59, URZ ;  /* 0x0000003b25147290 */ /* 0x000fe2000fffe0ff */
[----:B------:R-:W-:Y:S01]  /*7760*/  SEL R0, RZ, 0x1, P0 ;  /* 0x00000001ff007807 */ /* 0x000fe20000000000 */
[----:B------:R-:W-:Y:S01]  /*7770*/  UIADD3 UR16, UPT, UPT, UR38, UR62, URZ ;  /* 0x0000003e26107290 */ /* 0x000fe2000fffe0ff */
[----:B------:R-:W-:Y:S02]  /*7780*/  SEL R3, RZ, 0x1, P1 ;  /* 0x00000001ff037807 */ /* 0x000fe40000800000 */
[----:B------:R-:W-:Y:S02]  /*7790*/  LOP3.LUT R91, R91, R0, RZ, 0x3c, !PT ;  /* 0x000000005b5b7212 */ /* 0x000fe400078e3cff */
[----:B------:R-:W-:Y:S02]  /*77a0*/  LOP3.LUT R92, R92, R3, RZ, 0x3c, !PT ;  /* 0x000000035c5c7212 */ /* 0x000fe400078e3cff */
[----:B------:R-:W-:Y:S02]  /*77b0*/  SEL R87, R87, RZ, P0 ;  /* 0x000000ff57577207 */ /* 0x000fe40000000000 */
[----:B------:R-:W-:Y:S01]  /*77c0*/  SEL R36, R70, RZ, P1 ;  /* 0x000000ff46247207 */ /* 0x000fe20000800000 */
[----:B------:R-:W-:Y:S01]  /*77d0*/  UMOV UR36, UR58 ;  /* 0x0000003a00247c82 */ /* 0x000fe20008000000 */
[----:B------:R-:W-:Y:S05]  /*77e0*/  BRA.U UP0, `(.L_x_112) ;  /* 0xffffffd500987547 */ /* 0x000fea000b83ffff */
[----:B------:R-:W-:Y:S05]  /*77f0*/  EXIT ;  /* 0x000000000000794d */ /* 0x000fea0003800000 */
.L_x_24:
[----:B--2---:R2:W3:Y:S02]  /*7800*/  SYNCS.PHASECHK.TRANS64.TRYWAIT P0, [R0+URZ+0xf0], R3 ;  /* 0x0000f003000075a7 */ /* 0x0044e400080011ff */
[----:B---3--:R-:W-:Y:S05]  /*7810*/  @!P0 NANOSLEEP.SYNCS 0x989680 ;  /* 0x009896800000895d */ /* 0x008fea0003900000 */
[----:B------:R-:W3:Y:S02]  /*7820*/  @!P0 SYNCS.PHASECHK.TRANS64 P0, [R0+URZ+0xf0], R3 ;  /* 0x0000f003000085a7 */ /* 0x000ee400080010ff */
[----:B---3--:R-:W-:Y:S05]  /*7830*/  @!P0 BRA `(.L_x_24) ;  /* 0xfffffffc00f08947 */ /* 0x008fea000383ffff */
[----:B------:R-:W-:Y:S05]  /*7840*/  BRA `(.L_x_113) ;  /* 0xffffffa000107947 */ /* 0x000fea000383ffff */
.L_x_27:
[----:B--2---:R-:W-:-:S07]  /*7850*/  MOV R0, UR33 ;  /* 0x0000002100007c02 */ /* 0x004fce0008000f00 */
.L_x_114:
[----:B--2---:R2:W3:Y:S02]  /*7860*/  SYNCS.PHASECHK.TRANS64.TRYWAIT P0, [R0+URZ+0x28], R3 ;  /* 0x00002803000075a7 */ /* 0x0044e400080011ff */
[----:B---3--:R-:W-:Y:S05]  /*7870*/  @!P0 NANOSLEEP.SYNCS 0x989680 ;  /* 0x009896800000895d */ /* 0x008fea0003900000 */
[----:B------:R-:W3:Y:S02]  /*7880*/  @!P0 SYNCS.PHASECHK.TRANS64 P0, [R0+URZ+0x28], R3 ;  /* 0x00002803000085a7 */ /* 0x000ee400080010ff */
[----:B---3--:R-:W-:Y:S05]  /*7890*/  @!P0 BRA `(.L_x_114) ;  /* 0xfffffffc00f08947 */ /* 0x008fea000383ffff */
[----:B------:R-:W-:Y:S05]  /*78a0*/  BRA `(.L_x_26) ;  /* 0xffffffa000507947 */ /* 0x000fea000383ffff */
.L_x_34:
[----:B-1----:R-:W-:-:S07]  /*78b0*/  MOV R0, UR17 ;  /* 0x0000001100007c02 */ /* 0x002fce0008000f00 */
.L_x_115:
[----:B-1----:R1:W2:Y:S02]  /*78c0*/  SYNCS.PHASECHK.TRANS64.TRYWAIT P0, [R0+URZ+0x28], R3 ;  /* 0x00002803000075a7 */ /* 0x0022a400080011ff */
[----:B--2---:R-:W-:Y:S05]  /*78d0*/  @!P0 NANOSLEEP.SYNCS 0x989680 ;  /* 0x009896800000895d */ /* 0x004fea0003900000 */
[----:B------:R-:W2:Y:S02]  /*78e0*/  @!P0 SYNCS.PHASECHK.TRANS64 P0, [R0+URZ+0x28], R3 ;  /* 0x00002803000085a7 */ /* 0x000ea400080010ff */
[----:B--2---:R-:W-:Y:S05]  /*78f0*/  @!P0 BRA `(.L_x_115) ;  /* 0xfffffffc00f08947 */ /* 0x004fea000383ffff */
[----:B------:R-:W-:Y:S05]  /*7900*/  BRA `(.L_x_33) ;  /* 0xffffffa4000c7947 */ /* 0x000fea000383ffff */
.L_x_39:
[----:B-1----:R1:W2:Y:S02]  /*7910*/  SYNCS.PHASECHK.TRANS64.TRYWAIT P0, [R3+URZ+0x80], R0 ;  /* 0x00008000030075a7 */ /* 0x0022a400080011ff */
[----:B--2---:R-:W-:Y:S05]  /*7920*/  @!P0 NANOSLEEP.SYNCS 0x989680 ;  /* 0x009896800000895d */ /* 0x004fea0003900000 */
[----:B------:R-:W2:Y:S02]  /*7930*/  @!P0 SYNCS.PHASECHK.TRANS64 P0, [R3+URZ+0x80], R0 ;  /* 0x00008000030085a7 */ /* 0x000ea400080010ff */
[----:B--2---:R-:W-:Y:S05]  /*7940*/  @!P0 BRA `(.L_x_39) ;  /* 0xfffffffc00f08947 */ /* 0x004fea000383ffff */
[----:B------:R-:W-:Y:S05]  /*7950*/  BRA `(.L_x_116) ;  /* 0xffffffa400ac7947 */ /* 0x000fea000383ffff */
.L_x_43:
[----:B-1----:R-:W-:-:S07]  /*7960*/  MOV R0, UR4 ;  /* 0x0000000400007c02 */ /* 0x002fce0008000f00 */
.L_x_117:
[----:B-1----:R1:W2:Y:S02]  /*7970*/  SYNCS.PHASECHK.TRANS64.TRYWAIT P0, [R0+URZ], R3 ;  /* 0x00000003000075a7 */ /* 0x0022a400080011ff */
[----:B--2---:R-:W-:Y:S05]  /*7980*/  @!P0 NANOSLEEP.SYNCS 0x989680 ;  /* 0x009896800000895d */ /* 0x004fea0003900000 */
[----:B------:R-:W2:Y:S02]  /*7990*/  @!P0 SYNCS.PHASECHK.TRANS64 P0, [R0+URZ], R3 ;  /* 0x00000003000085a7 */ /* 0x000ea400080010ff */
[----:B--2---:R-:W-:Y:S05]  /*79a0*/  @!P0 BRA `(.L_x_117) ;  /* 0xfffffffc00f08947 */ /* 0x004fea000383ffff */
[----:B------:R-:W-:Y:S05]  /*79b0*/  BRA `(.L_x_118) ;  /* 0xffffffac00507947 */ /* 0x000fea000383ffff */
.L_x_44:
[----:B------:R-:W-:-:S07]  /*79c0*/  MOV R0, UR5 ;  /* 0x0000000500007c02 */ /* 0x000fce0008000f00 */
.L_x_119:
[----:B-1----:R1:W2:Y:S02]  /*79d0*/  SYNCS.PHASECHK.TRANS64.TRYWAIT P0, [R0+URZ], R3 ;  /* 0x00000003000075a7 */ /* 0x0022a400080011ff */
[----:B--2---:R-:W-:Y:S05]  /*79e0*/  @!P0 NANOSLEEP.SYNCS 0x989680 ;  /* 0x009896800000895d */ /* 0x004fea0003900000 */
[----:B------:R-:W2:Y:S02]  /*79f0*/  @!P0 SYNCS.PHASECHK.TRANS64 P0, [R0+URZ], R3 ;  /* 0x00000003000085a7 */ /* 0x000ea400080010ff */
[----:B--2---:R-:W-:Y:S05]  /*7a00*/  @!P0 BRA `(.L_x_119) ;  /* 0xfffffffc00f08947 */ /* 0x004fea000383ffff */
[----:B------:R-:W-:Y:S05]  /*7a10*/  BRA `(.L_x_120) ;  /* 0xffffffac005c7947 */ /* 0x000fea000383ffff */
.L_x_45:
[----:B------:R-:W-:-:S07]  /*7a20*/  MOV R0, UR5 ;  /* 0x0000000500007c02 */ /* 0x000fce0008000f00 */
.L_x_121:
[----:B-1----:R1:W2:Y:S02]  /*7a30*/  SYNCS.PHASECHK.TRANS64.TRYWAIT P0, [R0+URZ], R3 ;  /* 0x00000003000075a7 */ /* 0x0022a400080011ff */
[----:B--2---:R-:W-:Y:S05]  /*7a40*/  @!P0 NANOSLEEP.SYNCS 0x989680 ;  /* 0x009896800000895d */ /* 0x004fea0003900000 */
[----:B------:R-:W2:Y:S02]  /*7a50*/  @!P0 SYNCS.PHASECHK.TRANS64 P0, [R0+URZ], R3 ;  /* 0x00000003000085a7 */ /* 0x000ea400080010ff */
[----:B--2---:R-:W-:Y:S05]  /*7a60*/  @!P0 BRA `(.L_x_121) ;  /* 0xfffffffc00f08947 */ /* 0x004fea000383ffff */
[----:B------:R-:W-:Y:S05]  /*7a70*/  BRA `(.L_x_122) ;  /* 0xffffffac00687947 */ /* 0x000fea000383ffff */
.L_x_46:
[----:B------:R-:W-:-:S07]  /*7a80*/  MOV R0, UR5 ;  /* 0x0000000500007c02 */ /* 0x000fce0008000f00 */
.L_x_123:
[----:B-1----:R1:W2:Y:S02]  /*7a90*/  SYNCS.PHASECHK.TRANS64.TRYWAIT P0, [R0+URZ], R3 ;  /* 0x00000003000075a7 */ /* 0x0022a400080011ff */
[----:B--2---:R-:W-:Y:S05]  /*7aa0*/  @!P0 NANOSLEEP.SYNCS 0x989680 ;  /* 0x009896800000895d */ /* 0x004fea0003900000 */
[----:B------:R-:W2:Y:S02]  /*7ab0*/  @!P0 SYNCS.PHASECHK.TRANS64 P0, [R0+URZ], R3 ;  /* 0x00000003000085a7 */ /* 0x000ea400080010ff */
[----:B--2---:R-:W-:Y:S05]  /*7ac0*/  @!P0 BRA `(.L_x_123) ;  /* 0xfffffffc00f08947 */ /* 0x004fea000383ffff */
[----:B------:R-:W-:Y:S05]  /*7ad0*/  BRA `(.L_x_124) ;  /* 0xffffffac00747947 */ /* 0x000fea000383ffff */
.L_x_49:
[----:B-1----:R1:W2:Y:S02]  /*7ae0*/  SYNCS.PHASECHK.TRANS64.TRYWAIT P0, [R2+URZ+0xe0], R5 ;  /* 0x0000e005020075a7 */ /* 0x0022a400080011ff */
[----:B--2---:R-:W-:Y:S05]  /*7af0*/  @!P0 NANOSLEEP.SYNCS 0x989680 ;  /* 0x009896800000895d */ /* 0x004fea0003900000 */
[----:B------:R-:W2:Y:S02]  /*7b00*/  @!P0 SYNCS.PHASECHK.TRANS64 P0, [R2+URZ+0xe0], R5 ;  /* 0x0000e005020085a7 */ /* 0x000ea400080010ff */
[----:B--2---:R-:W-:Y:S05]  /*7b10*/  @!P0 BRA `(.L_x_49) ;  /* 0xfffffffc00f08947 */ /* 0x004fea000383ffff */
[----:B------:R-:W-:Y:S05]  /*7b20*/  BRA `(.L_x_125) ;  /* 0xffffffac00d87947 */ /* 0x000fea000383ffff */
.L_x_50:
[----:B------:R-:W-:-:S07]  /*7b30*/  MOV R2, UR4 ;  /* 0x0000000400027c02 */ /* 0x000fce0008000f00 */
.L_x_126:
[----:B-1----:R1:W2:Y:S02]  /*7b40*/  SYNCS.PHASECHK.TRANS64.TRYWAIT P0, [R2+URZ+0x90], R5 ;  /* 0x00009005020075a7 */ /* 0x0022a400080011ff */
[----:B--2---:R-:W-:Y:S05]  /*7b50*/  @!P0 NANOSLEEP.SYNCS 0x989680 ;  /* 0x009896800000895d */ /* 0x004fea0003900000 */
[----:B------:R-:W2:Y:S02]  /*7b60*/  @!P0 SYNCS.PHASECHK.TRANS64 P0, [R2+URZ+0x90], R5 ;  /* 0x00009005020085a7 */ /* 0x000ea400080010ff */
[----:B--2---:R-:W-:Y:S05]  /*7b70*/  @!P0 BRA `(.L_x_126) ;  /* 0xfffffffc00f08947 */ /* 0x004fea000383ffff */
[----:B------:R-:W-:Y:S05]  /*7b80*/  BRA `(.L_x_127) ;  /* 0xffffffac00e87947 */ /* 0x000fea000383ffff */
.L_x_51:
[----:B-1----:R1:W2:Y:S02]  /*7b90*/  SYNCS.PHASECHK.TRANS64.TRYWAIT P1, [R2+URZ+0x80], R5 ;  /* 0x00008005020075a7 */ /* 0x0022a400080211ff */
[----:B--2---:R-:W-:Y:S05]  /*7ba0*/  @!P1 NANOSLEEP.SYNCS 0x989680 ;  /* 0x009896800000995d */ /* 0x004fea0003900000 */
[----:B------:R-:W2:Y:S02]  /*7bb0*/  @!P1 SYNCS.PHASECHK.TRANS64 P1, [R2+URZ+0x80], R5 ;  /* 0x00008005020095a7 */ /* 0x000ea400080210ff */
[----:B--2---:R-:W-:Y:S05]  /*7bc0*/  @!P1 BRA `(.L_x_51) ;  /* 0xfffffffc00f09947 */ /* 0x004fea000383ffff */
[----:B------:R-:W-:Y:S05]  /*7bd0*/  BRA `(.L_x_128) ;  /* 0xffffffb000187947 */ /* 0x000fea000383ffff */
.L_x_54:
[----:B------:R-:W-:-:S07]  /*7be0*/  MOV R0, UR4 ;  /* 0x0000000400007c02 */ /* 0x000fce0008000f00 */
.L_x_129:
[----:B-1----:R1:W2:Y:S02]  /*7bf0*/  SYNCS.PHASECHK.TRANS64.TRYWAIT P0, [R0+URZ+0x90], R3 ;  /* 0x00009003000075a7 */ /* 0x0022a400080011ff */
[----:B--2---:R-:W-:Y:S05]  /*7c00*/  @!P0 NANOSLEEP.SYNCS 0x989680 ;  /* 0x009896800000895d */ /* 0x004fea0003900000 */
[----:B------:R-:W2:Y:S02]  /*7c10*/  @!P0 SYNCS.PHASECHK.TRANS64 P0, [R0+URZ+0x90], R3 ;  /* 0x00009003000085a7 */ /* 0x000ea400080010ff */
[----:B--2---:R-:W-:Y:S05]  /*7c20*/  @!P0 BRA `(.L_x_129) ;  /* 0xfffffffc00f08947 */ /* 0x004fea000383ffff */
[----:B------:R-:W-:Y:S05]  /*7c30*/  BRA `(.L_x_53) ;  /* 0xffffffb0006c7947 */ /* 0x000fea000383ffff */
.L_x_61:
[----:B-1----:R1:W2:Y:S02]  /*7c40*/  SYNCS.PHASECHK.TRANS64.TRYWAIT P1, [R0+URZ+0x80], R5 ;  /* 0x00008005000075a7 */ /* 0x0022a400080211ff */
[----:B--2---:R-:W-:Y:S05]  /*7c50*/  @!P1 NANOSLEEP.SYNCS 0x989680 ;  /* 0x009896800000995d */ /* 0x004fea0003900000 */
[----:B------:R-:W2:Y:S02]  /*7c60*/  @!P1 SYNCS.PHASECHK.TRANS64 P1, [R0+URZ+0x80], R5 ;  /* 0x00008005000095a7 */ /* 0x000ea400080210ff */
[----:B--2---:R-:W-:Y:S05]  /*7c70*/  @!P1 BRA `(.L_x_61) ;  /* 0xfffffffc00f09947 */ /* 0x004fea000383ffff */
[----:B------:R-:W-:Y:S05]  /*7c80*/  BRA `(.L_x_130) ;  /* 0xffffffb400d47947 */ /* 0x000fea000383ffff */
.L_x_62:
[----:B------:R-:W-:-:S07]  /*7c90*/  MOV R3, UR23 ;  /* 0x0000001700037c02 */ /* 0x000fce0008000f00 */
.L_x_131:
[----:B-1----:R1:W2:Y:S02]  /*7ca0*/  SYNCS.PHASECHK.TRANS64.TRYWAIT P0, [R3+URZ+0xc0], R0 ;  /* 0x0000c000030075a7 */ /* 0x0022a400080011ff */
[----:B--2---:R-:W-:Y:S05]  /*7cb0*/  @!P0 NANOSLEEP.SYNCS 0x989680 ;  /* 0x009896800000895d */ /* 0x004fea0003900000 */
[----:B------:R-:W2:Y:S02]  /*7cc0*/  @!P0 SYNCS.PHASECHK.TRANS64 P0, [R3+URZ+0xc0], R0 ;  /* 0x0000c000030085a7 */ /* 0x000ea400080010ff */
[----:B--2---:R-:W-:Y:S05]  /*7cd0*/  @!P0 BRA `(.L_x_131) ;  /* 0xfffffffc00f08947 */ /* 0x004fea000383ffff */
[----:B------:R-:W-:Y:S05]  /*7ce0*/  BRA `(.L_x_132) ;  /* 0xffffffb800247947 */ /* 0x000fea000383ffff */
.L_x_65:
[----:B------:R-:W-:Y:S07]  /*7cf0*/  MOV R0, UR5 ;  /* 0x0000000500007c02 */ /* 0x000fee0008000f00 */
.L_x_133:
[----:B-1----:R1:W2:Y:S02]  /*7d00*/  SYNCS.PHASECHK.TRANS64.TRYWAIT P0, [R0+URZ], R3 ;  /* 0x00000003000075a7 */ /* 0x0022a400080011ff */
[----:B--2---:R-:W-:Y:S05]  /*7d10*/  @!P0 NANOSLEEP.SYNCS 0x989680 ;  /* 0x009896800000895d */ /* 0x004fea0003900000 */
[----:B------:R-:W2:Y:S02]  /*7d20*/  @!P0 SYNCS.PHASECHK.TRANS64 P0, [R0+URZ], R3 ;  /* 0x00000003000085a7 */ /* 0x000ea400080010ff */
[----:B--2---:R-:W-:Y:S05]  /*7d30*/  @!P0 BRA `(.L_x_133) ;  /* 0xfffffffc00f08947 */ /* 0x004fea000383ffff */
[----:B------:R-:W-:Y:S05]  /*7d40*/  BRA `(.L_x_64) ;  /* 0xffffffb800407947 */ /* 0x000fea000383ffff */
.L_x_68:
[----:B------:R-:W-:-:S07]  /*7d50*/  MOV R0, UR4 ;  /* 0x0000000400007c02 */ /* 0x000fce0008000f00 */
.L_x_134:
[----:B--2---:R2:W4:Y:S02]  /*7d60*/  SYNCS.PHASECHK.TRANS64.TRYWAIT P0, [R0+URZ], R3 ;  /* 0x00000003000075a7 */ /* 0x00452400080011ff */
[----:B----4-:R-:W-:Y:S05]  /*7d70*/  @!P0 NANOSLEEP.SYNCS 0x989680 ;  /* 0x009896800000895d */ /* 0x010fea0003900000 */
[----:B------:R-:W4:Y:S02]  /*7d80*/  @!P0 SYNCS.PHASECHK.TRANS64 P0, [R0+URZ], R3 ;  /* 0x00000003000085a7 */ /* 0x000f2400080010ff */
[----:B----4-:R-:W-:Y:S05]  /*7d90*/  @!P0 BRA `(.L_x_134) ;  /* 0xfffffffc00f08947 */ /* 0x010fea000383ffff */
[----:B------:R-:W-:Y:S05]  /*7da0*/  BRA `(.L_x_135) ;  /* 0xffffffb800f47947 */ /* 0x000fea000383ffff */
.L_x_69:
[----:B------:R-:W-:-:S07]  /*7db0*/  MOV R0, UR5 ;  /* 0x0000000500007c02 */ /* 0x000fce0008000f00 */
.L_x_136:
[----:B-1----:R1:W2:Y:S02]  /*7dc0*/  SYNCS.PHASECHK.TRANS64.TRYWAIT P0, [R0+URZ], R3 ;  /* 0x00000003000075a7 */ /* 0x0022a400080011ff */
[----:B--2---:R-:W-:Y:S05]  /*7dd0*/  @!P0 NANOSLEEP.SYNCS 0x989680 ;  /* 0x009896800000895d */ /* 0x004fea0003900000 */
[----:B------:R-:W2:Y:S02]  /*7de0*/  @!P0 SYNCS.PHASECHK.TRANS64 P0, [R0+URZ], R3 ;  /* 0x00000003000085a7 */ /* 0x000ea400080010ff */
[----:B--2---:R-:W-:Y:S05]  /*7df0*/  @!P0 BRA `(.L_x_136) ;  /* 0xfffffffc00f08947 */ /* 0x004fea000383ffff */
[----:B------:R-:W-:Y:S05]  /*7e00*/  BRA `(.L_x_137) ;  /* 0xffffffbc00007947 */ /* 0x000fea000383ffff */
.L_x_70:
[----:B------:R-:W-:-:S07]  /*7e10*/  MOV R0, UR5 ;  /* 0x0000000500007c02 */ /* 0x000fce0008000f00 */
.L_x_138:
[----:B-1----:R1:W2:Y:S02]  /*7e20*/  SYNCS.PHASECHK.TRANS64.TRYWAIT P0, [R0+URZ], R3 ;  /* 0x00000003000075a7 */ /* 0x0022a400080011ff */
[----:B--2---:R-:W-:Y:S05]  /*7e30*/  @!P0 NANOSLEEP.SYNCS 0x989680 ;  /* 0x009896800000895d */ /* 0x004fea0003900000 */
[----:B------:R-:W2:Y:S02]  /*7e40*/  @!P0 SYNCS.PHASECHK.TRANS64 P0, [R0+URZ], R3 ;  /* 0x00000003000085a7 */ /* 0x000ea400080010ff */
[----:B--2---:R-:W-:Y:S05]  /*7e50*/  @!P0 BRA `(.L_x_138) ;  /* 0xfffffffc00f08947 */ /* 0x004fea000383ffff */
[----:B------:R-:W-:Y:S05]  /*7e60*/  BRA `(.L_x_139) ;  /* 0xffffffbc000c7947 */ /* 0x000fea000383ffff */
.L_x_71:
[----:B------:R-:W-:-:S07]  /*7e70*/  MOV R0, UR4 ;  /* 0x0000000400007c02 */ /* 0x000fce0008000f00 */
.L_x_140:
[----:B-1----:R1:W2:Y:S02]  /*7e80*/  SYNCS.PHASECHK.TRANS64.TRYWAIT P0, [R0+URZ], R3 ;  /* 0x00000003000075a7 */ /* 0x0022a400080011ff */
[----:B--2---:R-:W-:Y:S05]  /*7e90*/  @!P0 NANOSLEEP.SYNCS 0x989680 ;  /* 0x009896800000895d */ /* 0x004fea0003900000 */
[----:B------:R-:W2:Y:S02]  /*7ea0*/  @!P0 SYNCS.PHASECHK.TRANS64 P0, [R0+URZ], R3 ;  /* 0x00000003000085a7 */ /* 0x000ea400080010ff */
[----:B--2---:R-:W-:Y:S05]  /*7eb0*/  @!P0 BRA `(.L_x_140) ;  /* 0xfffffffc00f08947 */ /* 0x004fea000383ffff */
[----:B------:R-:W-:Y:S05]  /*7ec0*/  BRA `(.L_x_141) ;  /* 0xffffffbc00187947 */ /* 0x000fea000383ffff */
.L_x_76:
[----:B--2---:R2:W4:Y:S02]  /*7ed0*/  SYNCS.PHASECHK.TRANS64.TRYWAIT P0, [R12+URZ+0x80], R9 ;  /* 0x000080090c0075a7 */ /* 0x00452400080011ff */
[----:B----4-:R-:W-:Y:S05]  /*7ee0*/  @!P0 NANOSLEEP.SYNCS 0x989680 ;  /* 0x009896800000895d */ /* 0x010fea0003900000 */
[----:B------:R-:W4:Y:S02]  /*7ef0*/  @!P0 SYNCS.PHASECHK.TRANS64 P0, [R12+URZ+0x80], R9 ;  /* 0x000080090c0085a7 */ /* 0x000f2400080010ff */
[----:B----4-:R-:W-:Y:S05]  /*7f00*/  @!P0 BRA `(.L_x_76) ;  /* 0xfffffffc00f08947 */ /* 0x010fea000383ffff */
[----:B------:R-:W-:Y:S05]  /*7f10*/  BRA `(.L_x_142) ;  /* 0xffffffc000387947 */ /* 0x000fea000383ffff */
.L_x_79:
[----:B------:R-:W-:Y:S07]  /*7f20*/  MOV R0, UR21 ;  /* 0x0000001500007c02 */ /* 0x000fee0008000f00 */
.L_x_143:
[----:B--2---:R2:W3:Y:S02]  /*7f30*/  SYNCS.PHASECHK.TRANS64.TRYWAIT P2, [R0+URZ+0x78], R11 ;  /* 0x0000780b000075a7 */ /* 0x0044e400080411ff */
[----:B---3--:R-:W-:Y:S05]  /*7f40*/  @!P2 NANOSLEEP.SYNCS 0x989680 ;  /* 0x009896800000a95d */ /* 0x008fea0003900000 */
[----:B------:R-:W3:Y:S02]  /*7f50*/  @!P2 SYNCS.PHASECHK.TRANS64 P2, [R0+URZ+0x78], R11 ;  /* 0x0000780b0000a5a7 */ /* 0x000ee400080410ff */
[----:B---3--:R-:W-:Y:S05]  /*7f60*/  @!P2 BRA `(.L_x_143) ;  /* 0xfffffffc00f0a947 */ /* 0x008fea000383ffff */
[----:B------:R-:W-:Y:S05]  /*7f70*/  BRA `(.L_x_78) ;  /* 0xffffffc400a07947 */ /* 0x000fea000383ffff */
.L_x_82:
[----:B--2---:R-:W-:Y:S07]  /*7f80*/  MOV R0, UR21 ;  /* 0x0000001500007c02 */ /* 0x004fee0008000f00 */
.L_x_144:
[----:B--2---:R2:W3:Y:S02]  /*7f90*/  SYNCS.PHASECHK.TRANS64.TRYWAIT P0, [R0+URZ+0x60], R9 ;  /* 0x00006009000075a7 */ /* 0x0044e400080011ff */
[----:B---3--:R-:W-:Y:S05]  /*7fa0*/  @!P0 NANOSLEEP.SYNCS 0x989680 ;  /* 0x009896800000895d */ /* 0x008fea0003900000 */
[----:B------:R-:W3:Y:S02]  /*7fb0*/  @!P0 SYNCS.PHASECHK.TRANS64 P0, [R0+URZ+0x60], R9 ;  /* 0x00006009000085a7 */ /* 0x000ee400080010ff */
[----:B---3--:R-:W-:Y:S05]  /*7fc0*/  @!P0 BRA `(.L_x_144) ;  /* 0xfffffffc00f08947 */ /* 0x008fea000383ffff */
[----:B------:R-:W-:Y:S05]  /*7fd0*/  BRA `(.L_x_145) ;  /* 0xffffffc400fc7947 */ /* 0x000fea000383ffff */
.L_x_83:
[----:B------:R-:W-:Y:S07]  /*7fe0*/  MOV R0, UR21 ;  /* 0x0000001500007c02 */ /* 0x000fee0008000f00 */
.L_x_146:
[----:B--2---:R2:W3:Y:S02]  /*7ff0*/  SYNCS.PHASECHK.TRANS64.TRYWAIT P0, [R0+URZ+0x68], R9 ;  /* 0x00006809000075a7 */ /* 0x0044e400080011ff */
[----:B---3--:R-:W-:Y:S05]  /*8000*/  @!P0 NANOSLEEP.SYNCS 0x989680 ;  /* 0x009896800000895d */ /* 0x008fea0003900000 */
[----:B------:R-:W3:Y:S02]  /*8010*/  @!P0 SYNCS.PHASECHK.TRANS64 P0, [R0+URZ+0x68], R9 ;  /* 0x00006809000085a7 */ /* 0x000ee400080010ff */
[----:B---3--:R-:W-:Y:S05]  /*8020*/  @!P0 BRA `(.L_x_146) ;  /* 0xfffffffc00f08947 */ /* 0x008fea000383ffff */
[----:B------:R-:W-:Y:S05]  /*8030*/  BRA `(.L_x_147) ;  /* 0xffffffc800347947 */ /* 0x000fea000383ffff */
.L_x_85:
[----:B------:R-:W-:-:S07]  /*8040*/  MOV R0, UR21 ;  /* 0x0000001500007c02 */ /* 0x000fce0008000f00 */
.L_x_148:
[----:B---3--:R3:W4:Y:S02]  /*8050*/  SYNCS.PHASECHK.TRANS64.TRYWAIT P0, [R0+URZ+0x60], R3 ;  /* 0x00006003000075a7 */ /* 0x00872400080011ff */
[----:B----4-:R-:W-:Y:S05]  /*8060*/  @!P0 NANOSLEEP.SYNCS 0x989680 ;  /* 0x009896800000895d */ /* 0x010fea0003900000 */
[----:B------:R-:W4:Y:S02]  /*8070*/  @!P0 SYNCS.PHASECHK.TRANS64 P0, [R0+URZ+0x60], R3 ;  /* 0x00006003000085a7 */ /* 0x000f2400080010ff */
[----:B----4-:R-:W-:Y:S05]  /*8080*/  @!P0 BRA `(.L_x_148) ;  /* 0xfffffffc00f08947 */ /* 0x010fea000383ffff */
[----:B------:R-:W-:Y:S05]  /*8090*/  BRA `(.L_x_149) ;  /* 0xffffffc800a47947 */ /* 0x000fea000383ffff */
.L_x_87:
[----:B-1----:R1:W2:Y:S02]  /*80a0*/  SYNCS.PHASECHK.TRANS64.TRYWAIT P0, [R3+URZ+0x80], R0 ;  /* 0x00008000030075a7 */ /* 0x0022a400080011ff */
[----:B--2---:R-:W-:Y:S05]  /*80b0*/  @!P0 NANOSLEEP.SYNCS 0x989680 ;  /* 0x009896800000895d */ /* 0x004fea0003900000 */
[----:B------:R-:W2:Y:S02]  /*80c0*/  @!P0 SYNCS.PHASECHK.TRANS64 P0, [R3+URZ+0x80], R0 ;  /* 0x00008000030085a7 */ /* 0x000ea400080010ff */
[----:B--2---:R-:W-:Y:S05]  /*80d0*/  @!P0 BRA `(.L_x_87) ;  /* 0xfffffffc00f08947 */ /* 0x004fea000383ffff */
[----:B------:R-:W-:Y:S05]  /*80e0*/  BRA `(.L_x_150) ;  /* 0xffffffcc006c7947 */ /* 0x000fea000383ffff */
.L_x_98:
[----:B--2---:R2:W1:Y:S02]  /*80f0*/  SYNCS.PHASECHK.TRANS64.TRYWAIT P1, [R2+URZ+0x50], R5 ;  /* 0x00005005020075a7 */ /* 0x00446400080211ff */
[----:B-1----:R-:W-:Y:S05]  /*8100*/  @!P1 NANOSLEEP.SYNCS 0x989680 ;  /* 0x009896800000995d */ /* 0x002fea0003900000 */
[----:B------:R-:W1:Y:S02]  /*8110*/  @!P1 SYNCS.PHASECHK.TRANS64 P1, [R2+URZ+0x50], R5 ;  /* 0x00005005020095a7 */ /* 0x000e6400080210ff */
[----:B-1----:R-:W-:Y:S05]  /*8120*/  @!P1 BRA `(.L_x_98) ;  /* 0xfffffffc00f09947 */ /* 0x002fea000383ffff */
[----:B------:R-:W-:Y:S05]  /*8130*/  BRA `(.L_x_97) ;  /* 0xffffffd800e07947 */ /* 0x000fea000383ffff */
.L_x_100:
[----:B--2---:R2:W4:Y:S02]  /*8140*/  SYNCS.PHASECHK.TRANS64.TRYWAIT P0, [R100+URZ+0xa0], R3 ;  /* 0x0000a003640075a7 */ /* 0x00452400080011ff */
[----:B----4-:R-:W-:Y:S05]  /*8150*/  @!P0 NANOSLEEP.SYNCS 0x989680 ;  /* 0x009896800000895d */ /* 0x010fea0003900000 */
[----:B------:R-:W4:Y:S02]  /*8160*/  @!P0 SYNCS.PHASECHK.TRANS64 P0, [R100+URZ+0xa0], R3 ;  /* 0x0000a003640085a7 */ /* 0x000f2400080010ff */
[----:B----4-:R-:W-:Y:S05]  /*8170*/  @!P0 BRA `(.L_x_100) ;  /* 0xfffffffc00f08947 */ /* 0x010fea000383ffff */
[----:B------:R-:W-:Y:S05]  /*8180*/  BRA `(.L_x_99) ;  /* 0xffffffdc00307947 */ /* 0x000fea000383ffff */
.L_x_108:
[----:B---3--:R3:W4:Y:S02]  /*8190*/  SYNCS.PHASECHK.TRANS64.TRYWAIT P0, [R109+URZ+0x50], R4 ;  /* 0x000050046d0075a7 */ /* 0x00872400080011ff */
[----:B----4-:R-:W-:Y:S05]  /*81a0*/  @!P0 NANOSLEEP.SYNCS 0x989680 ;  /* 0x009896800000895d */ /* 0x010fea0003900000 */
[----:B------:R-:W4:Y:S02]  /*81b0*/  @!P0 SYNCS.PHASECHK.TRANS64 P0, [R109+URZ+0x50], R4 ;  /* 0x000050046d0085a7 */ /* 0x000f2400080010ff */
[----:B----4-:R-:W-:Y:S05]  /*81c0*/  @!P0 BRA `(.L_x_108) ;  /* 0xfffffffc00f08947 */ /* 0x010fea000383ffff */
[----:B------:R-:W-:Y:S05]  /*81d0*/  BRA `(.L_x_107) ;  /* 0xffffffe800247947 */ /* 0x000fea000383ffff */
        .weak           $__internal_0_$__cuda_sm10x_tcgen05_guardrail_trap_col_being_dealloced_not_returned_by_alloc
        .type           $__internal_0_$__cuda_sm10x_tcgen05_guardrail_trap_col_being_dealloced_not_returned_by_alloc,@function
        .size           $__internal_0_$__cuda_sm10x_tcgen05_guardrail_trap_col_being_dealloced_not_returned_by_alloc,($__internal_1_$__cuda_sm10x_tcgen05_guardrail_trap_phase_invalid_during_alloc - $__internal_0_$__cuda_sm10x_tcgen05_guardrail_trap_col_being_dealloced_not_returned_by_alloc)
$__internal_0_$__cuda_sm10x_tcgen05_guardrail_trap_col_being_dealloced_not_returned_by_alloc:
[----:B------:R-:W-:Y:S05]  /*81e0*/  BPT.TRAP 0x1 ;  /* 0x000000040000795c */ /* 0x000fea0000300000 */
[----:B------:R-:W-:-:S04]  /*81f0*/  HFMA2 R3, -RZ, RZ, 0, 0 ;  /* 0x00000000ff037431 */ /* 0x000fc800000001ff */
[----:B------:R-:W-:Y:S05]  /*8200*/  RET.REL.NODEC R2 `(_ZN7cutlass13device_kernelINS_4gemm6kernel13GemmUniversalIN4cute5tupleIJiiiiEEENS1_10collective13CollectiveMmaINS1_35MainloopSm100TmaUmmaWarpSpecializedILi5ELi2ELi4ENS5_IJNS4_1CILi1EEENSA_ILi2EEESB_EEEEENS5_IJNSA_ILi64EEENSA_ILi128EEESF_EEENS_12float_e5m2_tENS5_IJlSB_lEEESI_SJ_NS4_8TiledMMAINS4_8MMA_AtomIJNS4_10MMA_TraitsINS4_19SM100_MMA_F8F6F4_SSEJSI_SI_fSF_SG_NS4_17integral_constantINS4_4UMMA5MajorELSQ_0EEESR_NSO_INSP_7ScaleInELSS_0EEEST_EEEEEENS4_6LayoutINS5_IJSB_SB_SB_EEENS5_IJNSA_ILi0EEESY_SY_EEEEENS5_IJNS4_10UnderscoreES11_S11_EEEEENS4_23SM90_TMA_LOAD_MULTICASTENS4_14ComposedLayoutINS4_7SwizzleILi2ELi4ELi3EEENS4_18smem_ptr_flag_bitsILi8EEENSW_INS5_IJNSA_ILi8EEESF_EEENS5_IJSF_SB_EEEEEEEvNS4_8identityENS4_13SM90_TMA_LOADES1E_vS1F_EENS_8epilogue10collective18CollectiveEpilogueINS1I_23Sm100TmaWarpSpecializedILi2ELi2ELi32ELb0ELb0EEEJSH_NS5_IJNSW_ISF_SB_EES1N_EEESI_SJ_SI_SJ_NS1I_6fusion15FusionCallbacksIS1M_NS1P_17LinearCombinationISI_fSI_fLNS_15FloatRoundStyleE2EEESH_S1O_JEEENS4_5SM1004TMEM4LOAD26SM100_TMEM_LOAD_16dp32b32xES1G_S1E_NS4_39AutoVectorizingCopyWithAssumedAlignmentILi128EEENS4_14SM90_TMA_STOREES1E_S20_S20_EEEvvEEEEvNT_6ParamsE) ;  /* 0xffffff7c027c7950 */ /* 0x000fea0003c3ffff */
        .weak           $__internal_1_$__cuda_sm10x_tcgen05_guardrail_trap_phase_invalid_during_alloc
        .type           $__internal_1_$__cuda_sm10x_tcgen05_guardrail_trap_phase_invalid_during_alloc,@function
        .size           $__internal_1_$__cuda_sm10x_tcgen05_guardrail_trap_phase_invalid_during_alloc,($__internal_2_$__cuda_sm10x_tcgen05_guardrail_trap_unallocated_columns_being_dealloced - $__internal_1_$__cuda_sm10x_tcgen05_guardrail_trap_phase_invalid_during_alloc)
$__internal_1_$__cuda_sm10x_tcgen05_guardrail_trap_phase_invalid_during_alloc:
[----:B------:R-:W-:Y:S05]  /*8210*/  BPT.TRAP 0x1 ;  /* 0x000000040000795c */ /* 0x000fea0000300000 */
[----:B------:R-:W-:-:S04]  /*8220*/  MOV R5, 0x0 ;  /* 0x0000000000057802 */ /* 0x000fc80000000f00 */
[----:B------:R-:W-:Y:S05]  /*8230*/  RET.REL.NODEC R4 `(_ZN7cutlass13device_kernelINS_4gemm6kernel13GemmUniversalIN4cute5tupleIJiiiiEEENS1_10collective13CollectiveMmaINS1_35MainloopSm100TmaUmmaWarpSpecializedILi5ELi2ELi4ENS5_IJNS4_1CILi1EEENSA_ILi2EEESB_EEEEENS5_IJNSA_ILi64EEENSA_ILi128EEESF_EEENS_12float_e5m2_tENS5_IJlSB_lEEESI_SJ_NS4_8TiledMMAINS4_8MMA_AtomIJNS4_10MMA_TraitsINS4_19SM100_MMA_F8F6F4_SSEJSI_SI_fSF_SG_NS4_17integral_constantINS4_4UMMA5MajorELSQ_0EEESR_NSO_INSP_7ScaleInELSS_0EEEST_EEEEEENS4_6LayoutINS5_IJSB_SB_SB_EEENS5_IJNSA_ILi0EEESY_SY_EEEEENS5_IJNS4_10UnderscoreES11_S11_EEEEENS4_23SM90_TMA_LOAD_MULTICASTENS4_14ComposedLayoutINS4_7SwizzleILi2ELi4ELi3EEENS4_18smem_ptr_flag_bitsILi8EEENSW_INS5_IJNSA_ILi8EEESF_EEENS5_IJSF_SB_EEEEEEEvNS4_8identityENS4_13SM90_TMA_LOADES1E_vS1F_EENS_8epilogue10collective18CollectiveEpilogueINS1I_23Sm100TmaWarpSpecializedILi2ELi2ELi32ELb0ELb0EEEJSH_NS5_IJNSW_ISF_SB_EES1N_EEESI_SJ_SI_SJ_NS1I_6fusion15FusionCallbacksIS1M_NS1P_17LinearCombinationISI_fSI_fLNS_15FloatRoundStyleE2EEESH_S1O_JEEENS4_5SM1004TMEM4LOAD26SM100_TMEM_LOAD_16dp32b32xES1G_S1E_NS4_39AutoVectorizingCopyWithAssumedAlignmentILi128EEENS4_14SM90_TMA_STOREES1E_S20_S20_EEEvvEEEEvNT_6ParamsE) ;  /* 0xffffff7c04707950 */ /* 0x000fea0003c3ffff */
        .weak           $__internal_2_$__cuda_sm10x_tcgen05_guardrail_trap_unallocated_columns_being_dealloced
        .type           $__internal_2_$__cuda_sm10x_tcgen05_guardrail_trap_unallocated_columns_being_dealloced,@function
        .size           $__internal_2_$__cuda_sm10x_tcgen05_guardrail_trap_unallocated_columns_being_dealloced,(.L_x_152 - $__internal_2_$__cuda_sm10x_tcgen05_guardrail_trap_unallocated_columns_being_dealloced)
$__internal_2_$__cuda_sm10x_tcgen05_guardrail_trap_unallocated_columns_being_dealloced:
[----:B------:R-:W-:Y:S05]  /*8240*/  BPT.TRAP 0x1 ;  /* 0x000000040000795c */ /* 0x000fea0000300000 */
[----:B------:R-:W-:-:S04]  /*8250*/  HFMA2 R3, -RZ, RZ, 0, 0 ;  /* 0x00000000ff037431 */ /* 0x000fc800000001ff */
[----:B------:R-:W-:Y:S05]  /*8260*/  RET.REL.NODEC R2 `(_ZN7cutlass13device_kernelINS_4gemm6kernel13GemmUniversalIN4cute5tupleIJiiiiEEENS1_10collective13CollectiveMmaINS1_35MainloopSm100TmaUmmaWarpSpecializedILi5ELi2ELi4ENS5_IJNS4_1CILi1EEENSA_ILi2EEESB_EEEEENS5_IJNSA_ILi64EEENSA_ILi128EEESF_EEENS_12float_e5m2_tENS5_IJlSB_lEEESI_SJ_NS4_8TiledMMAINS4_8MMA_AtomIJNS4_10MMA_TraitsINS4_19SM100_MMA_F8F6F4_SSEJSI_SI_fSF_SG_NS4_17integral_constantINS4_4UMMA5MajorELSQ_0EEESR_NSO_INSP_7ScaleInELSS_0EEEST_EEEEEENS4_6LayoutINS5_IJSB_SB_SB_EEENS5_IJNSA_ILi0EEESY_SY_EEEEENS5_IJNS4_10UnderscoreES11_S11_EEEEENS4_23SM90_TMA_LOAD_MULTICASTENS4_14ComposedLayoutINS4_7SwizzleILi2ELi4ELi3EEENS4_18smem_ptr_flag_bitsILi8EEENSW_INS5_IJNSA_ILi8EEESF_EEENS5_IJSF_SB_EEEEEEEvNS4_8identityENS4_13SM90_TMA_LOADES1E_vS1F_EENS_8epilogue10collective18CollectiveEpilogueINS1I_23Sm100TmaWarpSpecializedILi2ELi2ELi32ELb0ELb0EEEJSH_NS5_IJNSW_ISF_SB_EES1N_EEESI_SJ_SI_SJ_NS1I_6fusion15FusionCallbacksIS1M_NS1P_17LinearCombinationISI_fSI_fLNS_15FloatRoundStyleE2EEESH_S1O_JEEENS4_5SM1004TMEM4LOAD26SM100_TMEM_LOAD_16dp32b32xES1G_S1E_NS4_39AutoVectorizingCopyWithAssumedAlignmentILi128EEENS4_14SM90_TMA_STOREES1E_S20_S20_EEEvvEEEEvNT_6ParamsE) ;  /* 0xffffff7c02647950 */ /* 0x000fea0003c3ffff */
.L_x_151:
[----:B------:R-:W-:-:S00]  /*8270*/  BRA `(.L_x_151) ;  /* 0xfffffffc00fc7947 */ /* 0x000fc0000383ffff */
[----:B------:R-:W-:-:S00]  /*8280*/  NOP ;  /* 0x0000000000007918 */ /* 0x000fc00000000000 */
[----:B------:R-:W-:-:S00]  /*8290*/  NOP ;  /* 0x0000000000007918 */ /* 0x000fc00000000000 */
[----:B------:R-:W-:-:S00]  /*82a0*/  NOP ;  /* 0x0000000000007918 */ /* 0x000fc00000000000 */
[----:B------:R-:W-:-:S00]  /*82b0*/  NOP ;  /* 0x0000000000007918 */ /* 0x000fc00000000000 */
[----:B------:R-:W-:-:S00]  /*82c0*/  NOP ;  /* 0x0000000000007918 */ /* 0x000fc00000000000 */
[----:B------:R-:W-:-:S00]  /*82d0*/  NOP ;  /* 0x0000000000007918 */ /* 0x000fc00000000000 */
[----:B------:R-:W-:-:S00]  /*82e0*/  NOP ;  /* 0x0000000000007918 */ /* 0x000fc00000000000 */
[----:B------:R-:W-:-:S00]  /*82f0*/  NOP ;  /* 0x0000000000007918 */ /* 0x000fc00000000000 */
.L_x_152:


//--------------------- .nv.global.init           --------------------------
	.section	.nv.global.init,"aw",@progbits
.nv.global.init:
	.type		$str$27,@object
	.size		$str$27,($str$28 - $str$27)
$str$27:
        /*0000*/ 	.byte	0x28, 0x61, 0x64, 0x64, 0x72, 0x65, 0x73, 0x73, 0x20, 0x26, 0x20, 0x6d, 0x61, 0x73, 0x6b, 0x29
        /*0010*/ 	.byte	0x20, 0x3d, 0x3d, 0x20, 0x30, 0x00
	.type		$str$28,@object
	.size		$str$28,($str$26 - $str$28)
$str$28:
        /*0016*/ 	.byte	0x2f, 0x74, 0x6d, 0x70, 0x2f, 0x63, 0x75, 0x74, 0x6c, 0x61, 0x73, 0x73, 0x5f, 0x73, 0x77, 0x65
        /*0026*/ 	.byte	0x65, 0x70, 0x5f, 0x73, 0x72, 0x63, 0x2f, 0x69, 0x6e, 0x63, 0x6c, 0x75, 0x64, 0x65, 0x2f, 0x63
        /*0036*/ 	.byte	0x75, 0x74, 0x65, 0x2f, 0x70, 0x6f, 0x69, 0x6e, 0x74, 0x65, 0x72, 0x5f, 0x66, 0x6c, 0x61, 0x67
        /*0046*/ 	.byte	0x67, 0x65, 0x64, 0x2e, 0x68, 0x70, 0x70, 0x00
	.type		$str$26,@object
	.size		$str$26,($str$25 - $str$26)
$str$26:
        /*004e*/ 	.byte	0x2f, 0x74, 0x6d, 0x70, 0x2f, 0x63, 0x75, 0x74, 0x6c, 0x61, 0x73, 0x73, 0x5f, 0x73, 0x77, 0x65
        /*005e*/ 	.byte	0x65, 0x70, 0x5f, 0x73, 0x72, 0x63, 0x2f, 0x69, 0x6e, 0x63, 0x6c, 0x75, 0x64, 0x65, 0x2f, 0x63
        /*006e*/ 	.byte	0x75, 0x74, 0x65, 0x2f, 0x61, 0x74, 0x6f, 0x6d, 0x2f, 0x63, 0x6f, 0x70, 0x79, 0x5f, 0x74, 0x72
        /*007e*/ 	.byte	0x61, 0x69, 0x74, 0x73, 0x5f, 0x73, 0x6d, 0x31, 0x30, 0x30, 0x2e, 0x68, 0x70, 0x70, 0x00
	.type		$str$25,@object
	.size		$str$25,(__unnamed_1 - $str$25)
$str$25:
        /*008d*/ 	.byte	0x28, 0x28, 0x75, 0x69, 0x6e, 0x74, 0x33, 0x32, 0x5f, 0x74, 0x28, 0x74, 0x68, 0x72, 0x65, 0x61
        /*009d*/ 	.byte	0x64, 0x49, 0x64, 0x78, 0x2e, 0x78, 0x29, 0x20, 0x2f, 0x20, 0x33, 0x32, 0x29, 0x20, 0x25, 0x20
        /*00ad*/ 	.byte	0x34, 0x29, 0x20, 0x3d, 0x3d, 0x20, 0x28, 0x28, 0x28, 0x74, 0x6d, 0x65, 0x6d, 0x5f, 0x61, 0x64
        /*00bd*/ 	.byte	0x64, 0x72, 0x20, 0x3e, 0x3e, 0x20, 0x31, 0x36, 0x29, 0x20, 0x2f, 0x20, 0x33, 0x32, 0x29, 0x20
        /*00cd*/ 	.byte	0x25, 0x20, 0x34, 0x29, 0x00
	.type		__unnamed_1,@object
	.size		__unnamed_1,(__unnamed_2 - __unnamed_1)
__unnamed_1:
        /*00d2*/ 	.byte	0x61, 0x75, 0x74, 0x6f, 0x20, 0x63, 0x75, 0x74, 0x65, 0x3a, 0x3a, 0x61, 0x73, 0x5f, 0x70, 0x6f
        /* <DEDUP_REMOVED lines=24> */
        /*0262*/ 	.byte	0x3c, 0x34, 0x30, 0x39, 0x36, 0x3e, 0x3e, 0x3e, 0x3e, 0x5d, 0x00
	.type		__unnamed_2,@object
	.size		__unnamed_2,(.L_2 - __unnamed_2)
__unnamed_2:
        /* <DEDUP_REMOVED lines=40> */
        /*04ed*/ 	.byte	0x74, 0x65, 0x3a, 0x3a, 0x43, 0x3c, 0x30, 0x3e, 0x3e, 0x3e, 0x3e, 0x5d, 0x00
.L_2:


//--------------------- .nv.shared._ZN7cutlass13device_kernelINS_4gemm6kernel13GemmUniversalIN4cute5tupleIJiiiiEEENS1_10collective13CollectiveMmaINS1_35MainloopSm100TmaUmmaWarpSpecializedILi5ELi2ELi4ENS5_IJNS4_1CILi1EEENSA_ILi2EEESB_EEEEENS5_IJNSA_ILi64EEENSA_ILi128EEESF_EEENS_12float_e5m2_tENS5_IJlSB_lEEESI_SJ_NS4_8TiledMMAINS4_8MMA_AtomIJNS4_10MMA_TraitsINS4_19SM100_MMA_F8F6F4_SSEJSI_SI_fSF_SG_NS4_17integral_constantINS4_4UMMA5MajorELSQ_0EEESR_NSO_INSP_7ScaleInELSS_0EEEST_EEEEEENS4_6LayoutINS5_IJSB_SB_SB_EEENS5_IJNSA_ILi0EEESY_SY_EEEEENS5_IJNS4_10UnderscoreES11_S11_EEEEENS4_23SM90_TMA_LOAD_MULTICASTENS4_14ComposedLayoutINS4_7SwizzleILi2ELi4ELi3EEENS4_18smem_ptr_flag_bitsILi8EEENSW_INS5_IJNSA_ILi8EEESF_EEENS5_IJSF_SB_EEEEEEEvNS4_8identityENS4_13SM90_TMA_LOADES1E_vS1F_EENS_8epilogue10collective18CollectiveEpilogueINS1I_23Sm100TmaWarpSpecializedILi2ELi2ELi32ELb0ELb0EEEJSH_NS5_IJNSW_ISF_SB_EES1N_EEESI_SJ_SI_SJ_NS1I_6fusion15FusionCallbacksIS1M_NS1P_17LinearCombinationISI_fSI_fLNS_15FloatRoundStyleE2EEESH_S1O_JEEENS4_5SM1004TMEM4LOAD26SM100_TMEM_LOAD_16dp32b32xES1G_S1E_NS4_39AutoVectorizingCopyWithAssumedAlignmentILi128EEENS4_14SM90_TMA_STOREES1E_S20_S20_EEEvvEEEEvNT_6ParamsE --------------------------
	.section	.nv.shared._ZN7cutlass13device_kernelINS_4gemm6kernel13GemmUniversalIN4cute5tupleIJiiiiEEENS1_10collective13CollectiveMmaINS1_35MainloopSm100TmaUmmaWarpSpecializedILi5ELi2ELi4ENS5_IJNS4_1CILi1EEENSA_ILi2EEESB_EEEEENS5_IJNSA_ILi64EEENSA_ILi128EEESF_EEENS_12float_e5m2_tENS5_IJlSB_lEEESI_SJ_NS4_8TiledMMAINS4_8MMA_AtomIJNS4_10MMA_TraitsINS4_19SM100_MMA_F8F6F4_SSEJSI_SI_fSF_SG_NS4_17integral_constantINS4_4UMMA5MajorELSQ_0EEESR_NSO_INSP_7ScaleInELSS_0EEEST_EEEEEENS4_6LayoutINS5_IJSB_SB_SB_EEENS5_IJNSA_ILi0EEESY_SY_EEEEENS5_IJNS4_10UnderscoreES11_S11_EEEEENS4_23SM90_TMA_LOAD_MULTICASTENS4_14ComposedLayoutINS4_7SwizzleILi2ELi4ELi3EEENS4_18smem_ptr_flag_bitsILi8EEENSW_INS5_IJNSA_ILi8EEESF_EEENS5_IJSF_SB_EEEEEEEvNS4_8identityENS4_13SM90_TMA_LOADES1E_vS1F_EENS_8epilogue10collective18CollectiveEpilogueINS1I_23Sm100TmaWarpSpecializedILi2ELi2ELi32ELb0ELb0EEEJSH_NS5_IJNSW_ISF_SB_EES1N_EEESI_SJ_SI_SJ_NS1I_6fusion15FusionCallbacksIS1M_NS1P_17LinearCombinationISI_fSI_fLNS_15FloatRoundStyleE2EEESH_S1O_JEEENS4_5SM1004TMEM4LOAD26SM100_TMEM_LOAD_16dp32b32xES1G_S1E_NS4_39AutoVectorizingCopyWithAssumedAlignmentILi128EEENS4_14SM90_TMA_STOREES1E_S20_S20_EEEvvEEEEvNT_6ParamsE,"aw",@nobits
	.sectionflags	@""
	.align	16
	.zero		1024


//--------------------- .nv.shared.reserved.0     --------------------------
	.section	.nv.shared.reserved.0,"aw",@nobits
	.weak		__nv_reservedSMEM_offset_0_alias
	.size		__nv_reservedSMEM_offset_0_alias, 0, 64
	.other		__nv_reservedSMEM_offset_0_alias,@"STO_CUDA_RESERVED_SHARED STV_DEFAULT"
__nv_reservedSMEM_offset_0_alias:
	.zero		0
.nv.shared.reserved.0:
	.zero		64
	.weak		__nv_reservedSMEM_tcgen05_partition
	.type		__nv_reservedSMEM_tcgen05_partition,@object
	.size		__nv_reservedSMEM_tcgen05_partition,(.L_0 - __nv_reservedSMEM_tcgen05_partition)
__nv_reservedSMEM_tcgen05_partition:
	.zero		32
.L_0:


//--------------------- .nv.global                --------------------------
	.section	.nv.global,"aw",@nobits
.nv.global:
	.type		_ZN39_INTERNAL_1e8af227_4_k_cu_a9d82a3a_85064cute1_E,@object
	.size		_ZN39_INTERNAL_1e8af227_4_k_cu_a9d82a3a_85064cute1_E,(_ZN39_INTERNAL_1e8af227_4_k_cu_a9d82a3a_85064cuda3std3__45__cpo6cbeginE - _ZN39_INTERNAL_1e8af227_4_k_cu_a9d82a3a_85064cute1_E)
_ZN39_INTERNAL_1e8af227_4_k_cu_a9d82a3a_85064cute1_E:
	.zero		1
	.type		_ZN39_INTERNAL_1e8af227_4_k_cu_a9d82a3a_85064cuda3std3__45__cpo6cbeginE,@object
	.size		_ZN39_INTERNAL_1e8af227_4_k_cu_a9d82a3a_85064cuda3std3__45__cpo6cbeginE,(_ZN39_INTERNAL_1e8af227_4_k_cu_a9d82a3a_85064cuda3std3__48in_placeE - _ZN39_INTERNAL_1e8af227_4_k_cu_a9d82a3a_85064cuda3std3__45__cpo6cbeginE)
_ZN39_INTERNAL_1e8af227_4_k_cu_a9d82a3a_85064cuda3std3__45__cpo6cbeginE:
	.zero		1
	.type		_ZN39_INTERNAL_1e8af227_4_k_cu_a9d82a3a_85064cuda3std3__48in_placeE,@object
	.size		_ZN39_INTERNAL_1e8af227_4_k_cu_a9d82a3a_85064cuda3std3__48in_placeE,(_ZN39_INTERNAL_1e8af227_4_k_cu_a9d82a3a_85064cuda3std6ranges3__45__cpo9iter_moveE - _ZN39_INTERNAL_1e8af227_4_k_cu_a9d82a3a_85064cuda3std3__48in_placeE)
_ZN39_INTERNAL_1e8af227_4_k_cu_a9d82a3a_85064cuda3std3__48in_placeE:
	.zero		1
	.type		_ZN39_INTERNAL_1e8af227_4_k_cu_a9d82a3a_85064cuda3std6ranges3__45__cpo9iter_moveE,@object
	.size		_ZN39_INTERNAL_1e8af227_4_k_cu_a9d82a3a_85064cuda3std6ranges3__45__cpo9iter_moveE,(_ZN39_INTERNAL_1e8af227_4_k_cu_a9d82a3a_85064cuda3std3__45__cpo5beginE - _ZN39_INTERNAL_1e8af227_4_k_cu_a9d82a3a_85064cuda3std6ranges3__45__cpo9iter_moveE)
_ZN39_INTERNAL_1e8af227_4_k_cu_a9d82a3a_85064cuda3std6ranges3__45__cpo9iter_moveE:
	.zero		1
	.type		_ZN39_INTERNAL_1e8af227_4_k_cu_a9d82a3a_85064cuda3std3__45__cpo5beginE,@object
	.size		_ZN39_INTERNAL_1e8af227_4_k_cu_a9d82a3a_85064cuda3std3__45__cpo5beginE,(_ZN39_INTERNAL_1e8af227_4_k_cu_a9d82a3a_85064cuda3std3__441_GLOBAL__N__1e8af227_4_k_cu_a9d82a3a_85066ignoreE - _ZN39_INTERNAL_1e8af227_4_k_cu_a9d82a3a_85064cuda3std3__45__cpo5beginE)
_ZN39_INTERNAL_1e8af227_4_k_cu_a9d82a3a_85064cuda3std3__45__cpo5beginE:
	.zero		1
	.type		_ZN39_INTERNAL_1e8af227_4_k_cu_a9d82a3a_85064cuda3std3__441_GLOBAL__N__1e8af227_4_k_cu_a9d82a3a_85066ignoreE,@object
	.size		_ZN39_INTERNAL_1e8af227_4_k_cu_a9d82a3a_85064cuda3std3__441_GLOBAL__N__1e8af227_4_k_cu_a9d82a3a_85066ignoreE,(_ZN39_INTERNAL_1e8af227_4_k_cu_a9d82a3a_85064cute7productE - _ZN39_INTERNAL_1e8af227_4_k_cu_a9d82a3a_85064cuda3std3__441_GLOBAL__N__1e8af227_4_k_cu_a9d82a3a_85066ignoreE)
_ZN39_INTERNAL_1e8af227_4_k_cu_a9d82a3a_85064cuda3std3__441_GLOBAL__N__1e8af227_4_k_cu_a9d82a3a_85066ignoreE:
	.zero		1
	.type		_ZN39_INTERNAL_1e8af227_4_k_cu_a9d82a3a_85064cute7productE,@object
	.size		_ZN39_INTERNAL_1e8af227_4_k_cu_a9d82a3a_85064cute7productE,(_ZN39_INTERNAL_1e8af227_4_k_cu_a9d82a3a_85064cuda3std3__45__cpo3endE - _ZN39_INTERNAL_1e8af227_4_k_cu_a9d82a3a_85064cute7productE)
_ZN39_INTERNAL_1e8af227_4_k_cu_a9d82a3a_85064cute7productE:
	.zero		1
	.type		_ZN39_INTERNAL_1e8af227_4_k_cu_a9d82a3a_85064cuda3std3__45__cpo3endE,@object
	.size		_ZN39_INTERNAL_1e8af227_4_k_cu_a9d82a3a_85064cuda3std3__45__cpo3endE,(_ZN39_INTERNAL_1e8af227_4_k_cu_a9d82a3a_85064cuda3std3__419piecewise_constructE - _ZN39_INTERNAL_1e8af227_4_k_cu_a9d82a3a_85064cuda3std3__45__cpo3endE)
_ZN39_INTERNAL_1e8af227_4_k_cu_a9d82a3a_85064cuda3std3__45__cpo3endE:
	.zero		1
	.type		_ZN39_INTERNAL_1e8af227_4_k_cu_a9d82a3a_85064cuda3std3__419piecewise_constructE,@object
	.size		_ZN39_INTERNAL_1e8af227_4_k_cu_a9d82a3a_85064cuda3std3__419piecewise_constructE,(_ZN39_INTERNAL_1e8af227_4_k_cu_a9d82a3a_85064cuda3std3__45__cpo4cendE - _ZN39_INTERNAL_1e8af227_4_k_cu_a9d82a3a_85064cuda3std3__419piecewise_constructE)
_ZN39_INTERNAL_1e8af227_4_k_cu_a9d82a3a_85064cuda3std3__419piecewise_constructE:
	.zero		1
	.type		_ZN39_INTERNAL_1e8af227_4_k_cu_a9d82a3a_85064cuda3std3__45__cpo4cendE,@object
	.size		_ZN39_INTERNAL_1e8af227_4_k_cu_a9d82a3a_85064cuda3std3__45__cpo4cendE,(_ZN39_INTERNAL_1e8af227_4_k_cu_a9d82a3a_85064cuda3std6ranges3__45__cpo4swapE - _ZN39_INTERNAL_1e8af227_4_k_cu_a9d82a3a_85064cuda3std3__45__cpo4cendE)
_ZN39_INTERNAL_1e8af227_4_k_cu_a9d82a3a_85064cuda3std3__45__cpo4cendE:
	.zero		1
	.type		_ZN39_INTERNAL_1e8af227_4_k_cu_a9d82a3a_85064cuda3std6ranges3__45__cpo4swapE,@object
	.size		_ZN39_INTERNAL_1e8af227_4_k_cu_a9d82a3a_85064cuda3std6ranges3__45__cpo4swapE,(.L_10 - _ZN39_INTERNAL_1e8af227_4_k_cu_a9d82a3a_85064cuda3std6ranges3__45__cpo4swapE)
_ZN39_INTERNAL_1e8af227_4_k_cu_a9d82a3a_85064cuda3std6ranges3__45__cpo4swapE:
	.zero		1
.L_10:


//--------------------- .nv.constant0._ZN7cutlass13device_kernelINS_4gemm6kernel13GemmUniversalIN4cute5tupleIJiiiiEEENS1_10collective13CollectiveMmaINS1_35MainloopSm100TmaUmmaWarpSpecializedILi5ELi2ELi4ENS5_IJNS4_1CILi1EEENSA_ILi2EEESB_EEEEENS5_IJNSA_ILi64EEENSA_ILi128EEESF_EEENS_12float_e5m2_tENS5_IJlSB_lEEESI_SJ_NS4_8TiledMMAINS4_8MMA_AtomIJNS4_10MMA_TraitsINS4_19SM100_MMA_F8F6F4_SSEJSI_SI_fSF_SG_NS4_17integral_constantINS4_4UMMA5MajorELSQ_0EEESR_NSO_INSP_7ScaleInELSS_0EEEST_EEEEEENS4_6LayoutINS5_IJSB_SB_SB_EEENS5_IJNSA_ILi0EEESY_SY_EEEEENS5_IJNS4_10UnderscoreES11_S11_EEEEENS4_23SM90_TMA_LOAD_MULTICASTENS4_14ComposedLayoutINS4_7SwizzleILi2ELi4ELi3EEENS4_18smem_ptr_flag_bitsILi8EEENSW_INS5_IJNSA_ILi8EEESF_EEENS5_IJSF_SB_EEEEEEEvNS4_8identityENS4_13SM90_TMA_LOADES1E_vS1F_EENS_8epilogue10collective18CollectiveEpilogueINS1I_23Sm100TmaWarpSpecializedILi2ELi2ELi32ELb0ELb0EEEJSH_NS5_IJNSW_ISF_SB_EES1N_EEESI_SJ_SI_SJ_NS1I_6fusion15FusionCallbacksIS1M_NS1P_17LinearCombinationISI_fSI_fLNS_15FloatRoundStyleE2EEESH_S1O_JEEENS4_5SM1004TMEM4LOAD26SM100_TMEM_LOAD_16dp32b32xES1G_S1E_NS4_39AutoVectorizingCopyWithAssumedAlignmentILi128EEENS4_14SM90_TMA_STOREES1E_S20_S20_EEEvvEEEEvNT_6ParamsE --------------------------
	.section	.nv.constant0._ZN7cutlass13device_kernelINS_4gemm6kernel13GemmUniversalIN4cute5tupleIJiiiiEEENS1_10collective13CollectiveMmaINS1_35MainloopSm100TmaUmmaWarpSpecializedILi5ELi2ELi4ENS5_IJNS4_1CILi1EEENSA_ILi2EEESB_EEEEENS5_IJNSA_ILi64EEENSA_ILi128EEESF_EEENS_12float_e5m2_tENS5_IJlSB_lEEESI_SJ_NS4_8TiledMMAINS4_8MMA_AtomIJNS4_10MMA_TraitsINS4_19SM100_MMA_F8F6F4_SSEJSI_SI_fSF_SG_NS4_17integral_constantINS4_4UMMA5MajorELSQ_0EEESR_NSO_INSP_7ScaleInELSS_0EEEST_EEEEEENS4_6LayoutINS5_IJSB_SB_SB_EEENS5_IJNSA_ILi0EEESY_SY_EEEEENS5_IJNS4_10UnderscoreES11_S11_EEEEENS4_23SM90_TMA_LOAD_MULTICASTENS4_14ComposedLayoutINS4_7SwizzleILi2ELi4ELi3EEENS4_18smem_ptr_flag_bitsILi8EEENSW_INS5_IJNSA_ILi8EEESF_EEENS5_IJSF_SB_EEEEEEEvNS4_8identityENS4_13SM90_TMA_LOADES1E_vS1F_EENS_8epilogue10collective18CollectiveEpilogueINS1I_23Sm100TmaWarpSpecializedILi2ELi2ELi32ELb0ELb0EEEJSH_NS5_IJNSW_ISF_SB_EES1N_EEESI_SJ_SI_SJ_NS1I_6fusion15FusionCallbacksIS1M_NS1P_17LinearCombinationISI_fSI_fLNS_15FloatRoundStyleE2EEESH_S1O_JEEENS4_5SM1004TMEM4LOAD26SM100_TMEM_LOAD_16dp32b32xES1G_S1E_NS4_39AutoVectorizingCopyWithAssumedAlignmentILi128EEENS4_14SM90_TMA_STOREES1E_S20_S20_EEEvvEEEEvNT_6ParamsE,"a",@progbits
	.sectionflags	@""
	.align	4
.nv.constant0._ZN7cutlass13device_kernelINS_4gemm6kernel13GemmUniversalIN4cute5tupleIJiiiiEEENS1_10collective13CollectiveMmaINS1_35MainloopSm100TmaUmmaWarpSpecializedILi5ELi2ELi4ENS5_IJNS4_1CILi1EEENSA_ILi2EEESB_EEEEENS5_IJNSA_ILi64EEENSA_ILi128EEESF_EEENS_12float_e5m2_tENS5_IJlSB_lEEESI_SJ_NS4_8TiledMMAINS4_8MMA_AtomIJNS4_10MMA_TraitsINS4_19SM100_MMA_F8F6F4_SSEJSI_SI_fSF_SG_NS4_17integral_constantINS4_4UMMA5MajorELSQ_0EEESR_NSO_INSP_7ScaleInELSS_0EEEST_EEEEEENS4_6LayoutINS5_IJSB_SB_SB_EEENS5_IJNSA_ILi0EEESY_SY_EEEEENS5_IJNS4_10UnderscoreES11_S11_EEEEENS4_23SM90_TMA_LOAD_MULTICASTENS4_14ComposedLayoutINS4_7SwizzleILi2ELi4ELi3EEENS4_18smem_ptr_flag_bitsILi8EEENSW_INS5_IJNSA_ILi8EEESF_EEENS5_IJSF_SB_EEEEEEEvNS4_8identityENS4_13SM90_TMA_LOADES1E_vS1F_EENS_8epilogue10collective18CollectiveEpilogueINS1I_23Sm100TmaWarpSpecializedILi2ELi2ELi32ELb0ELb0EEEJSH_NS5_IJNSW_ISF_SB_EES1N_EEESI_SJ_SI_SJ_NS1I_6fusion15FusionCallbacksIS1M_NS1P_17LinearCombinationISI_fSI_fLNS_15FloatRoundStyleE2EEESH_S1O_JEEENS4_5SM1004TMEM4LOAD26SM100_TMEM_LOAD_16dp32b32xES1G_S1E_NS4_39AutoVectorizingCopyWithAssumedAlignmentILi128EEENS4_14SM90_TMA_STOREES1E_S20_S20_EEEvvEEEEvNT_6ParamsE:
	.zero		2944


//--------------------- SYMBOLS --------------------------

	.type		.nv.reservedSmem.offset0,@object
	.size		.nv.reservedSmem.offset0,0x4
	.type		.nv.reservedSmem.cap,@object
	.size		.nv.reservedSmem.cap,0x4
	.type		__assertfail,@function
